	.target	sm_90a

	.elftype	@"ET_EXEC"


//--------------------- .note.nv.tkinfo           --------------------------
	.section	.note.nv.tkinfo,"",@"SHT_NOTE"
	.sectionflags	@"SHF_NOTE_NV_TKINFO"
	.tkinfo
        /*0018*/ 	.word	0x00000002
        /*0030*/ 	.string	""
        /*0030*/ 	.string	"ptxas"
        /*0030*/ 	.string	"Cuda compilation tools, release 13.0, V13.0.88"
        /*0030*/ 	.string	"Build cuda_13.0.r13.0/compiler.36424714_0"
        /*0030*/ 	.string	"-arch sm_90a -m 64 "



//--------------------- .note.nv.cuinfo           --------------------------
	.section	.note.nv.cuinfo,"",@"SHT_NOTE"
	.sectionflags	@"SHF_NOTE_NV_CUINFO"
        /*0018*/ 	.short	0x0002
        /*001a*/ 	.short	0x005a
        /*001c*/ 	.short	0x0082
	.zero		2


//--------------------- .nv.info                  --------------------------
	.section	.nv.info,"",@"SHT_CUDA_INFO"
	.align	4


	//----- nvinfo : EIATTR_REGCOUNT
	.align		4
        /*0000*/ 	.byte	0x04, 0x2f
        /*0002*/ 	.short	(.L_15 - .L_14)
	.align		4
.L_14:
        /*0004*/ 	.word	index@(_ZN7cutlass13device_kernelINS_4gemm6kernel13GemmUniversalIN4cute5tupleIJiiiiEEENS1_10collective13CollectiveMmaINS1_34MainloopSm90TmaGmmaWarpSpecializedILi3ENS5_IJNS4_1CILi1EEESB_SB_EEENS1_35KernelTmaWarpSpecializedCooperativeEEENS5_IJNSA_ILi256EEENSA_ILi64EEENSA_ILi32EEEEEENS_10tfloat32_tENS5_IJlSB_lEEESJ_SK_NS4_8TiledMMAINS4_8MMA_AtomIJNS4_4SM904GMMA29MMA_64x64x8_F32TF32TF32_SS_TNILNSO_7ScaleInE1ELSQ_1EEEEEENS4_6LayoutINS5_IJNSA_ILi2EEESB_SB_EEENS5_IJSB_NSA_ILi0EEESW_EEEEENS5_IJNS4_10UnderscoreESZ_SZ_EEEEENS4_13SM90_TMA_LOADENS4_14ComposedLayoutINS4_7SwizzleILi3ELi4ELi3EEENS4_18smem_ptr_flag_bitsILi32EEENST_INS5_IJNSA_ILi8EEESH_EEENS5_IJSH_SB_EEEEEEEvNS4_8identityES12_S1C_vS1D_EENS_8epilogue10collective6detail29Sm90TmaWarpSpecializedAdapterINS1G_15DefaultEpilogueISJ_SK_SK_NS1F_6thread17LinearCombinationISJ_Li1EffLNS1K_9ScaleType4KindE0ELNS_15FloatRoundStyleE2ESJ_EENS1_15EpilogueDefaultEEEEEvvEEEEvNT_6ParamsE)
        /*0008*/ 	.word	0x000000a8


	//----- nvinfo : EIATTR_FRAME_SIZE
	.align		4
.L_15:
        /*000c*/ 	.byte	0x04, 0x11
        /*000e*/ 	.short	(.L_17 - .L_16)
	.align		4
.L_16:
        /*0010*/ 	.word	index@(_ZN7cutlass13device_kernelINS_4gemm6kernel13GemmUniversalIN4cute5tupleIJiiiiEEENS1_10collective13CollectiveMmaINS1_34MainloopSm90TmaGmmaWarpSpecializedILi3ENS5_IJNS4_1CILi1EEESB_SB_EEENS1_35KernelTmaWarpSpecializedCooperativeEEENS5_IJNSA_ILi256EEENSA_ILi64EEENSA_ILi32EEEEEENS_10tfloat32_tENS5_IJlSB_lEEESJ_SK_NS4_8TiledMMAINS4_8MMA_AtomIJNS4_4SM904GMMA29MMA_64x64x8_F32TF32TF32_SS_TNILNSO_7ScaleInE1ELSQ_1EEEEEENS4_6LayoutINS5_IJNSA_ILi2EEESB_SB_EEENS5_IJSB_NSA_ILi0EEESW_EEEEENS5_IJNS4_10UnderscoreESZ_SZ_EEEEENS4_13SM90_TMA_LOADENS4_14ComposedLayoutINS4_7SwizzleILi3ELi4ELi3EEENS4_18smem_ptr_flag_bitsILi32EEENST_INS5_IJNSA_ILi8EEESH_EEENS5_IJSH_SB_EEEEEEEvNS4_8identityES12_S1C_vS1D_EENS_8epilogue10collective6detail29Sm90TmaWarpSpecializedAdapterINS1G_15DefaultEpilogueISJ_SK_SK_NS1F_6thread17LinearCombinationISJ_Li1EffLNS1K_9ScaleType4KindE0ELNS_15FloatRoundStyleE2ESJ_EENS1_15EpilogueDefaultEEEEEvvEEEEvNT_6ParamsE)
        /*0014*/ 	.word	0x00000000


	//----- nvinfo : EIATTR_MIN_STACK_SIZE
	.align		4
.L_17:
        /*0018*/ 	.byte	0x04, 0x12
        /*001a*/ 	.short	(.L_19 - .L_18)
	.align		4
.L_18:
        /*001c*/ 	.word	index@(_ZN7cutlass13device_kernelINS_4gemm6kernel13GemmUniversalIN4cute5tupleIJiiiiEEENS1_10collective13CollectiveMmaINS1_34MainloopSm90TmaGmmaWarpSpecializedILi3ENS5_IJNS4_1CILi1EEESB_SB_EEENS1_35KernelTmaWarpSpecializedCooperativeEEENS5_IJNSA_ILi256EEENSA_ILi64EEENSA_ILi32EEEEEENS_10tfloat32_tENS5_IJlSB_lEEESJ_SK_NS4_8TiledMMAINS4_8MMA_AtomIJNS4_4SM904GMMA29MMA_64x64x8_F32TF32TF32_SS_TNILNSO_7ScaleInE1ELSQ_1EEEEEENS4_6LayoutINS5_IJNSA_ILi2EEESB_SB_EEENS5_IJSB_NSA_ILi0EEESW_EEEEENS5_IJNS4_10UnderscoreESZ_SZ_EEEEENS4_13SM90_TMA_LOADENS4_14ComposedLayoutINS4_7SwizzleILi3ELi4ELi3EEENS4_18smem_ptr_flag_bitsILi32EEENST_INS5_IJNSA_ILi8EEESH_EEENS5_IJSH_SB_EEEEEEEvNS4_8identityES12_S1C_vS1D_EENS_8epilogue10collective6detail29Sm90TmaWarpSpecializedAdapterINS1G_15DefaultEpilogueISJ_SK_SK_NS1F_6thread17LinearCombinationISJ_Li1EffLNS1K_9ScaleType4KindE0ELNS_15FloatRoundStyleE2ESJ_EENS1_15EpilogueDefaultEEEEEvvEEEEvNT_6ParamsE)
        /*0020*/ 	.word	0x00000000
.L_19:


//--------------------- .nv.compat                --------------------------
	.section	.nv.compat,"",@"SHT_CUDA_COMPAT_INFO"
	.align	4
        /*0000*/ 	.byte	0x02, 0x09, 0x01, 0x00, 0x02, 0x02, 0x04, 0x00, 0x02, 0x05, 0x05, 0x00, 0x03, 0x07, 0x01, 0x01
        /*0010*/ 	.byte	0x02, 0x03, 0x01, 0x00, 0x02, 0x06, 0x01, 0x00, 0x04, 0x0b, 0x08, 0x00, 0x00, 0x00, 0x00, 0x00
        /*0020*/ 	.byte	0x00, 0x00, 0x00, 0x00


//--------------------- .nv.info._ZN7cutlass13device_kernelINS_4gemm6kernel13GemmUniversalIN4cute5tupleIJiiiiEEENS1_10collective13CollectiveMmaINS1_34MainloopSm90TmaGmmaWarpSpecializedILi3ENS5_IJNS4_1CILi1EEESB_SB_EEENS1_35KernelTmaWarpSpecializedCooperativeEEENS5_IJNSA_ILi256EEENSA_ILi64EEENSA_ILi32EEEEEENS_10tfloat32_tENS5_IJlSB_lEEESJ_SK_NS4_8TiledMMAINS4_8MMA_AtomIJNS4_4SM904GMMA29MMA_64x64x8_F32TF32TF32_SS_TNILNSO_7ScaleInE1ELSQ_1EEEEEENS4_6LayoutINS5_IJNSA_ILi2EEESB_SB_EEENS5_IJSB_NSA_ILi0EEESW_EEEEENS5_IJNS4_10UnderscoreESZ_SZ_EEEEENS4_13SM90_TMA_LOADENS4_14ComposedLayoutINS4_7SwizzleILi3ELi4ELi3EEENS4_18smem_ptr_flag_bitsILi32EEENST_INS5_IJNSA_ILi8EEESH_EEENS5_IJSH_SB_EEEEEEEvNS4_8identityES12_S1C_vS1D_EENS_8epilogue10collective6detail29Sm90TmaWarpSpecializedAdapterINS1G_15DefaultEpilogueISJ_SK_SK_NS1F_6thread17LinearCombinationISJ_Li1EffLNS1K_9ScaleType4KindE0ELNS_15FloatRoundStyleE2ESJ_EENS1_15EpilogueDefaultEEEEEvvEEEEvNT_6ParamsE --------------------------
	.section	.nv.info._ZN7cutlass13device_kernelINS_4gemm6kernel13GemmUniversalIN4cute5tupleIJiiiiEEENS1_10collective13CollectiveMmaINS1_34MainloopSm90TmaGmmaWarpSpecializedILi3ENS5_IJNS4_1CILi1EEESB_SB_EEENS1_35KernelTmaWarpSpecializedCooperativeEEENS5_IJNSA_ILi256EEENSA_ILi64EEENSA_ILi32EEEEEENS_10tfloat32_tENS5_IJlSB_lEEESJ_SK_NS4_8TiledMMAINS4_8MMA_AtomIJNS4_4SM904GMMA29MMA_64x64x8_F32TF32TF32_SS_TNILNSO_7ScaleInE1ELSQ_1EEEEEENS4_6LayoutINS5_IJNSA_ILi2EEESB_SB_EEENS5_IJSB_NSA_ILi0EEESW_EEEEENS5_IJNS4_10UnderscoreESZ_SZ_EEEEENS4_13SM90_TMA_LOADENS4_14ComposedLayoutINS4_7SwizzleILi3ELi4ELi3EEENS4_18smem_ptr_flag_bitsILi32EEENST_INS5_IJNSA_ILi8EEESH_EEENS5_IJSH_SB_EEEEEEEvNS4_8identityES12_S1C_vS1D_EENS_8epilogue10collective6detail29Sm90TmaWarpSpecializedAdapterINS1G_15DefaultEpilogueISJ_SK_SK_NS1F_6thread17LinearCombinationISJ_Li1EffLNS1K_9ScaleType4KindE0ELNS_15FloatRoundStyleE2ESJ_EENS1_15EpilogueDefaultEEEEEvvEEEEvNT_6ParamsE,"",@"SHT_CUDA_INFO"
	.sectionflags	@""
	.align	4


	//----- nvinfo : EIATTR_CUDA_API_VERSION
	.align		4
        /*0000*/ 	.byte	0x04, 0x37
        /*0002*/ 	.short	(.L_21 - .L_20)
.L_20:
        /*0004*/ 	.word	0x00000082


	//----- nvinfo : EIATTR_KPARAM_INFO
	.align		4
.L_21:
        /*0008*/ 	.byte	0x04, 0x17
        /*000a*/ 	.short	(.L_23 - .L_22)
.L_22:
        /*000c*/ 	.word	0x00000000
        /*0010*/ 	.short	0x0000
        /*0012*/ 	.short	0x0070
        /*0014*/ 	.byte	0x00, 0xf0, 0x01, 0x10


	//----- nvinfo : EIATTR_SPARSE_MMA_MASK
	.align		4
.L_23:
        /*0018*/ 	.byte	0x03, 0x50
        /*001a*/ 	.short	0x0000


	//----- nvinfo : EIATTR_MAXREG_COUNT
	.align		4
        /*001c*/ 	.byte	0x03, 0x1b
        /*001e*/ 	.short	0x00a8


	//----- nvinfo : EIATTR_NUM_BARRIERS
	.align		4
        /*0020*/ 	.byte	0x02, 0x4c
        /*0022*/ 	.byte	0x01
	.zero		1


	//----- nvinfo : EIATTR_EXTERNS
	.align		4
        /*0024*/ 	.byte	0x04, 0x0f
        /*0026*/ 	.short	(.L_25 - .L_24)


	//   ....[0]....
	.align		4
.L_24:
        /*0028*/ 	.word	index@(__assertfail)


	//----- nvinfo : EIATTR_MERCURY_ISA_VERSION
	.align		4
.L_25:
        /*002c*/ 	.byte	0x03, 0x5f
        /*002e*/ 	.short	0x0101


	//----- nvinfo : EIATTR_INT_WARP_WIDE_INSTR_OFFSETS
	.align		4
        /*0030*/ 	.byte	0x04, 0x31
        /*0032*/ 	.short	(.L_27 - .L_26)


	//   ....[0]....
.L_26:
        /*0034*/ 	.word	0x00000360


	//   ....[1]....
        /*0038*/ 	.word	0x00000370


	//   ....[2]....
        /*003c*/ 	.word	0x000004b0


	//----- nvinfo : EIATTR_COOP_GROUP_MASK_REGIDS
	.align		4
.L_27:
        /*0040*/ 	.byte	0x04, 0x29
        /*0042*/ 	.short	(.L_29 - .L_28)


	//   ....[0]....
.L_28:
        /*0044*/ 	.word	0xffffffff


	//   ....[1]....
        /*0048*/ 	.word	0xffffffff


	//   ....[2]....
        /*004c*/ 	.word	0xffffffff


	//   ....[3]....
        /*0050*/ 	.word	0xffffffff


	//   ....[4]....
        /*0054*/ 	.word	0xffffffff


	//----- nvinfo : EIATTR_COOP_GROUP_INSTR_OFFSETS
	.align		4
.L_29:
        /*0058*/ 	.byte	0x04, 0x28
        /*005a*/ 	.short	(.L_31 - .L_30)


	//   ....[0]....
.L_30:
        /*005c*/ 	.word	0x00000060


	//   ....[1]....
        /*0060*/ 	.word	0x00000070


	//   ....[2]....
        /*0064*/ 	.word	0x00000130


	//   ....[3]....
        /*0068*/ 	.word	0x000002a0


	//   ....[4]....
        /*006c*/ 	.word	0x00000f60


	//----- nvinfo : EIATTR_REG_RECONFIG
	.align		4
.L_31:
        /*0070*/ 	.byte	0x01, 0x54
	.zero		2


	//----- nvinfo : EIATTR_SYSCALL_OFFSETS
	.align		4
        /*0074*/ 	.byte	0x04, 0x46
        /*0076*/ 	.short	(.L_33 - .L_32)


	//   ....[0]....
.L_32:
        /*0078*/ 	.word	0x00001120


	//----- nvinfo : EIATTR_MBARRIER_INSTR_OFFSETS
	.align		4
.L_33:
        /*007c*/ 	.byte	0x04, 0x39
        /*007e*/ 	.short	(.L_35 - .L_34)


	//   ....[0]....
.L_34:
        /*0080*/ 	.word	0x00000230
        /*0084*/ 	.word	0x000000ff
        /*0088*/ 	.word	0x00000000
        /*008c*/ 	.short	0x0100
        /*008e*/ 	.byte	0x08
	.zero		1


	//   ....[1]....
        /*0090*/ 	.word	0x00000240
        /*0094*/ 	.word	0x000000ff
        /*0098*/ 	.word	0x00000018
        /*009c*/ 	.short	0x0100
        /*009e*/ 	.byte	0x08
	.zero		1


	//   ....[2]....
        /*00a0*/ 	.word	0x00000250
        /*00a4*/ 	.word	0x000000ff
        /*00a8*/ 	.word	0x00000008
        /*00ac*/ 	.short	0x0100
        /*00ae*/ 	.byte	0x08
	.zero		1


	//   ....[3]....
        /*00b0*/ 	.word	0x00000260
        /*00b4*/ 	.word	0x000000ff
        /*00b8*/ 	.word	0x00000020
        /*00bc*/ 	.short	0x0100
        /*00be*/ 	.byte	0x08
	.zero		1


	//   ....[4]....
        /*00c0*/ 	.word	0x00000270
        /*00c4*/ 	.word	0x000000ff
        /*00c8*/ 	.word	0x00000010
        /*00cc*/ 	.short	0x0100
        /*00ce*/ 	.byte	0x08
	.zero		1


	//   ....[5]....
        /*00d0*/ 	.word	0x00000280
        /*00d4*/ 	.word	0x000000ff
        /*00d8*/ 	.word	0x00000028
        /*00dc*/ 	.short	0x0100
        /*00de*/ 	.byte	0x08
	.zero		1


	//   ....[6]....
        /*00e0*/ 	.word	0x00000520
        /*00e4*/ 	.word	0x000000ff
        /*00e8*/ 	.word	0x00000040
        /*00ec*/ 	.short	0x0100
        /*00ee*/ 	.byte	0x06
	.zero		1


	//   ....[7]....
        /*00f0*/ 	.word	0x00000580
        /*00f4*/ 	.word	0x000000ff
        /*00f8*/ 	.word	0x00000048
        /*00fc*/ 	.short	0x0100
        /*00fe*/ 	.byte	0x06
	.zero		1


	//   ....[8]....
        /*0100*/ 	.word	0x000011a0
        /*0104*/ 	.word	0x00000003
        /*0108*/ 	.word	0x00000000
        /*010c*/ 	.short	0x010a
        /*010e*/ 	.byte	0x3f
	.zero		1


	//   ....[9]....
        /*0110*/ 	.word	0x000011e0
        /*0114*/ 	.word	0x00000003
        /*0118*/ 	.word	0x00000000
        /*011c*/ 	.short	0x010a
        /*011e*/ 	.byte	0x3f
	.zero		1


	//   ....[10]....
        /*0120*/ 	.word	0x00001700
        /*0124*/ 	.word	0x000000ff
        /*0128*/ 	.word	0x00000000
        /*012c*/ 	.short	0x010a
        /*012e*/ 	.byte	0x08
	.zero		1


	//   ....[11]....
        /*0130*/ 	.word	0x00001740
        /*0134*/ 	.word	0x000000ff
        /*0138*/ 	.word	0x00000000
        /*013c*/ 	.short	0x010a
        /*013e*/ 	.byte	0x08
	.zero		1


	//   ....[12]....
        /*0140*/ 	.word	0x00001b20
        /*0144*/ 	.word	0x000000ff
        /*0148*/ 	.word	0x00000000
        /*014c*/ 	.short	0x0101
        /*014e*/ 	.byte	0x08
	.zero		1


	//   ....[13]....
        /*0150*/ 	.word	0x00001d20
        /*0154*/ 	.word	0x000000ff
        /*0158*/ 	.word	0x00000000
        /*015c*/ 	.short	0x0101
        /*015e*/ 	.byte	0x06
	.zero		1


	//   ....[14]....
        /*0160*/ 	.word	0x000078f0
        /*0164*/ 	.word	0x0000000e
        /*0168*/ 	.word	0x00000018
        /*016c*/ 	.short	0x010a
        /*016e*/ 	.byte	0x3f
	.zero		1


	//   ....[15]....
        /*0170*/ 	.word	0x00007c70
        /*0174*/ 	.word	0x00000006
        /*0178*/ 	.word	0x00000048
        /*017c*/ 	.short	0x0101
        /*017e*/ 	.byte	0x3f
	.zero		1


	//   ....[16]....
        /*0180*/ 	.word	0x000083a0
        /*0184*/ 	.word	0x00000007
        /*0188*/ 	.word	0x00000000
        /*018c*/ 	.short	0x010a
        /*018e*/ 	.byte	0x3f
	.zero		1


	//   ....[17]....
        /*0190*/ 	.word	0x00008420
        /*0194*/ 	.word	0x00000009
        /*0198*/ 	.word	0x00000000
        /*019c*/ 	.short	0x010a
        /*019e*/ 	.byte	0x3f
	.zero		1


	//   ....[18]....
        /*01a0*/ 	.word	0x000084b0
        /*01a4*/ 	.word	0x00000003
        /*01a8*/ 	.word	0x00000000
        /*01ac*/ 	.short	0x010a
        /*01ae*/ 	.byte	0x3f
	.zero		1


	//   ....[19]....
        /*01b0*/ 	.word	0x00008510
        /*01b4*/ 	.word	0x00000003
        /*01b8*/ 	.word	0x00000000
        /*01bc*/ 	.short	0x010a
        /*01be*/ 	.byte	0x3f
	.zero		1


	//   ....[20]....
        /*01c0*/ 	.word	0x00008570
        /*01c4*/ 	.word	0x00000004
        /*01c8*/ 	.word	0x00000000
        /*01cc*/ 	.short	0x010a
        /*01ce*/ 	.byte	0x3f
	.zero		1


	//   ....[21]....
        /*01d0*/ 	.word	0x00008640
        /*01d4*/ 	.word	0x0000000e
        /*01d8*/ 	.word	0x00000018
        /*01dc*/ 	.short	0x010a
        /*01de*/ 	.byte	0x3f
	.zero		1


	//   ....[22]....
        /*01e0*/ 	.word	0x00008710
        /*01e4*/ 	.word	0x00000007
        /*01e8*/ 	.word	0x00000000
        /*01ec*/ 	.short	0x010a
        /*01ee*/ 	.byte	0x3f
	.zero		1


	//   ....[23]....
        /*01f0*/ 	.word	0x00008760
        /*01f4*/ 	.word	0x00000009
        /*01f8*/ 	.word	0x00000000
        /*01fc*/ 	.short	0x010a
        /*01fe*/ 	.byte	0x3f
	.zero		1


	//----- nvinfo : EIATTR_NUM_MBARRIERS
	.align		4
.L_35:
        /*0200*/ 	.byte	0x03, 0x38
        /*0202*/ 	.short	0x0008


	//----- nvinfo : EIATTR_EXIT_INSTR_OFFSETS
	.align		4
        /*0204*/ 	.byte	0x04, 0x1c
        /*0206*/ 	.short	(.L_37 - .L_36)


	//   ....[0]....
.L_36:
        /*0208*/ 	.word	0x000005d0


	//   ....[1]....
        /*020c*/ 	.word	0x00000e90


	//   ....[2]....
        /*0210*/ 	.word	0x00006f60


	//   ....[3]....
        /*0214*/ 	.word	0x00007590


	//   ....[4]....
        /*0218*/ 	.word	0x00008500


	//----- nvinfo : EIATTR_MAX_THREADS
	.align		4
.L_37:
        /*021c*/ 	.byte	0x04, 0x05
        /*021e*/ 	.short	(.L_39 - .L_38)
.L_38:
        /*0220*/ 	.word	0x00000180
        /*0224*/ 	.word	0x00000001
        /*0228*/ 	.word	0x00000001


	//----- nvinfo : EIATTR_CRS_STACK_SIZE
	.align		4
.L_39:
        /*022c*/ 	.byte	0x04, 0x1e
        /*022e*/ 	.short	(.L_41 - .L_40)
.L_40:
        /*0230*/ 	.word	0x00000000


	//----- nvinfo : EIATTR_CBANK_PARAM_SIZE
	.align		4
.L_41:
        /*0234*/ 	.byte	0x03, 0x19
        /*0236*/ 	.short	0x0470


	//----- nvinfo : EIATTR_PARAM_CBANK
	.align		4
        /*0238*/ 	.byte	0x04, 0x0a
        /*023a*/ 	.short	(.L_43 - .L_42)
	.align		4
.L_42:
        /*023c*/ 	.word	index@(.nv.constant0._ZN7cutlass13device_kernelINS_4gemm6kernel13GemmUniversalIN4cute5tupleIJiiiiEEENS1_10collective13CollectiveMmaINS1_34MainloopSm90TmaGmmaWarpSpecializedILi3ENS5_IJNS4_1CILi1EEESB_SB_EEENS1_35KernelTmaWarpSpecializedCooperativeEEENS5_IJNSA_ILi256EEENSA_ILi64EEENSA_ILi32EEEEEENS_10tfloat32_tENS5_IJlSB_lEEESJ_SK_NS4_8TiledMMAINS4_8MMA_AtomIJNS4_4SM904GMMA29MMA_64x64x8_F32TF32TF32_SS_TNILNSO_7ScaleInE1ELSQ_1EEEEEENS4_6LayoutINS5_IJNSA_ILi2EEESB_SB_EEENS5_IJSB_NSA_ILi0EEESW_EEEEENS5_IJNS4_10UnderscoreESZ_SZ_EEEEENS4_13SM90_TMA_LOADENS4_14ComposedLayoutINS4_7SwizzleILi3ELi4ELi3EEENS4_18smem_ptr_flag_bitsILi32EEENST_INS5_IJNSA_ILi8EEESH_EEENS5_IJSH_SB_EEEEEEEvNS4_8identityES12_S1C_vS1D_EENS_8epilogue10collective6detail29Sm90TmaWarpSpecializedAdapterINS1G_15DefaultEpilogueISJ_SK_SK_NS1F_6thread17LinearCombinationISJ_Li1EffLNS1K_9ScaleType4KindE0ELNS_15FloatRoundStyleE2ESJ_EENS1_15EpilogueDefaultEEEEEvvEEEEvNT_6ParamsE)
        /*0240*/ 	.short	0x0210
        /*0242*/ 	.short	0x0470


	//----- nvinfo : EIATTR_SW_WAR
	.align		4
.L_43:
        /*0244*/ 	.byte	0x04, 0x36
        /*0246*/ 	.short	(.L_45 - .L_44)
.L_44:
        /*0248*/ 	.word	0x00000008
.L_45:


//--------------------- .nv.callgraph             --------------------------
	.section	.nv.callgraph,"",@"SHT_CUDA_CALLGRAPH"
	.align	4
	.sectionentsize	8
	.align		4
        /*0000*/ 	.word	0x00000000
	.align		4
        /*0004*/ 	.word	0xffffffff
	.align		4
        /*0008*/ 	.word	index@(_ZN7cutlass13device_kernelINS_4gemm6kernel13GemmUniversalIN4cute5tupleIJiiiiEEENS1_10collective13CollectiveMmaINS1_34MainloopSm90TmaGmmaWarpSpecializedILi3ENS5_IJNS4_1CILi1EEESB_SB_EEENS1_35KernelTmaWarpSpecializedCooperativeEEENS5_IJNSA_ILi256EEENSA_ILi64EEENSA_ILi32EEEEEENS_10tfloat32_tENS5_IJlSB_lEEESJ_SK_NS4_8TiledMMAINS4_8MMA_AtomIJNS4_4SM904GMMA29MMA_64x64x8_F32TF32TF32_SS_TNILNSO_7ScaleInE1ELSQ_1EEEEEENS4_6LayoutINS5_IJNSA_ILi2EEESB_SB_EEENS5_IJSB_NSA_ILi0EEESW_EEEEENS5_IJNS4_10UnderscoreESZ_SZ_EEEEENS4_13SM90_TMA_LOADENS4_14ComposedLayoutINS4_7SwizzleILi3ELi4ELi3EEENS4_18smem_ptr_flag_bitsILi32EEENST_INS5_IJNSA_ILi8EEESH_EEENS5_IJSH_SB_EEEEEEEvNS4_8identityES12_S1C_vS1D_EENS_8epilogue10collective6detail29Sm90TmaWarpSpecializedAdapterINS1G_15DefaultEpilogueISJ_SK_SK_NS1F_6thread17LinearCombinationISJ_Li1EffLNS1K_9ScaleType4KindE0ELNS_15FloatRoundStyleE2ESJ_EENS1_15EpilogueDefaultEEEEEvvEEEEvNT_6ParamsE)
	.align		4
        /*000c*/ 	.word	index@(__assertfail)
	.align		4
        /*0010*/ 	.word	0x00000000
	.align		4
        /*0014*/ 	.word	0xfffffffe
	.align		4
        /*0018*/ 	.word	0x00000000
	.align		4
        /*001c*/ 	.word	0xfffffffd
	.align		4
        /*0020*/ 	.word	0x00000000
	.align		4
        /*0024*/ 	.word	0xfffffffc


//--------------------- .nv.constant4             --------------------------
	.section	.nv.constant4,"a",@progbits
	.align	8
	.align		8
.nv.constant4:
        /*0000*/ 	.dword	__assertfail
	.align		8
        /*0008*/ 	.dword	__unnamed_1
	.align		8
        /*0010*/ 	.dword	_ZN39_INTERNAL_7e8e509d_4_k_cu_dfbc1af4_61784cuda3std3__45__cpo5beginE
	.align		8
        /*0018*/ 	.dword	_ZN39_INTERNAL_7e8e509d_4_k_cu_dfbc1af4_61784cuda3std3__45__cpo3endE
	.align		8
        /*0020*/ 	.dword	_ZN39_INTERNAL_7e8e509d_4_k_cu_dfbc1af4_61784cuda3std3__45__cpo6cbeginE
	.align		8
        /*0028*/ 	.dword	_ZN39_INTERNAL_7e8e509d_4_k_cu_dfbc1af4_61784cuda3std3__45__cpo4cendE
	.align		8
        /*0030*/ 	.dword	_ZN39_INTERNAL_7e8e509d_4_k_cu_dfbc1af4_61784cuda3std3__441_GLOBAL__N__7e8e509d_4_k_cu_dfbc1af4_61786ignoreE
	.align		8
        /*0038*/ 	.dword	_ZN39_INTERNAL_7e8e509d_4_k_cu_dfbc1af4_61784cuda3std3__419piecewise_constructE
	.align		8
        /*0040*/ 	.dword	_ZN39_INTERNAL_7e8e509d_4_k_cu_dfbc1af4_61784cuda3std3__48in_placeE
	.align		8
        /*0048*/ 	.dword	_ZN39_INTERNAL_7e8e509d_4_k_cu_dfbc1af4_61784cuda3std6ranges3__45__cpo4swapE
	.align		8
        /*0050*/ 	.dword	_ZN39_INTERNAL_7e8e509d_4_k_cu_dfbc1af4_61784cuda3std6ranges3__45__cpo9iter_moveE
	.align		8
        /*0058*/ 	.dword	_ZN39_INTERNAL_7e8e509d_4_k_cu_dfbc1af4_61784cute7productE
	.align		8
        /*0060*/ 	.dword	_ZN39_INTERNAL_7e8e509d_4_k_cu_dfbc1af4_61784cute1_E
	.align		8
        /*0068*/ 	.dword	$str$22
	.align		8
        /*0070*/ 	.dword	$str$23


//--------------------- .text._ZN7cutlass13device_kernelINS_4gemm6kernel13GemmUniversalIN4cute5tupleIJiiiiEEENS1_10collective13CollectiveMmaINS1_34MainloopSm90TmaGmmaWarpSpecializedILi3ENS5_IJNS4_1CILi1EEESB_SB_EEENS1_35KernelTmaWarpSpecializedCooperativeEEENS5_IJNSA_ILi256EEENSA_ILi64EEENSA_ILi32EEEEEENS_10tfloat32_tENS5_IJlSB_lEEESJ_SK_NS4_8TiledMMAINS4_8MMA_AtomIJNS4_4SM904GMMA29MMA_64x64x8_F32TF32TF32_SS_TNILNSO_7ScaleInE1ELSQ_1EEEEEENS4_6LayoutINS5_IJNSA_ILi2EEESB_SB_EEENS5_IJSB_NSA_ILi0EEESW_EEEEENS5_IJNS4_10UnderscoreESZ_SZ_EEEEENS4_13SM90_TMA_LOADENS4_14ComposedLayoutINS4_7SwizzleILi3ELi4ELi3EEENS4_18smem_ptr_flag_bitsILi32EEENST_INS5_IJNSA_ILi8EEESH_EEENS5_IJSH_SB_EEEEEEEvNS4_8identityES12_S1C_vS1D_EENS_8epilogue10collective6detail29Sm90TmaWarpSpecializedAdapterINS1G_15DefaultEpilogueISJ_SK_SK_NS1F_6thread17LinearCombinationISJ_Li1EffLNS1K_9ScaleType4KindE0ELNS_15FloatRoundStyleE2ESJ_EENS1_15EpilogueDefaultEEEEEvvEEEEvNT_6ParamsE --------------------------
	.section	.text._ZN7cutlass13device_kernelINS_4gemm6kernel13GemmUniversalIN4cute5tupleIJiiiiEEENS1_10collective13CollectiveMmaINS1_34MainloopSm90TmaGmmaWarpSpecializedILi3ENS5_IJNS4_1CILi1EEESB_SB_EEENS1_35KernelTmaWarpSpecializedCooperativeEEENS5_IJNSA_ILi256EEENSA_ILi64EEENSA_ILi32EEEEEENS_10tfloat32_tENS5_IJlSB_lEEESJ_SK_NS4_8TiledMMAINS4_8MMA_AtomIJNS4_4SM904GMMA29MMA_64x64x8_F32TF32TF32_SS_TNILNSO_7ScaleInE1ELSQ_1EEEEEENS4_6LayoutINS5_IJNSA_ILi2EEESB_SB_EEENS5_IJSB_NSA_ILi0EEESW_EEEEENS5_IJNS4_10UnderscoreESZ_SZ_EEEEENS4_13SM90_TMA_LOADENS4_14ComposedLayoutINS4_7SwizzleILi3ELi4ELi3EEENS4_18smem_ptr_flag_bitsILi32EEENST_INS5_IJNSA_ILi8EEESH_EEENS5_IJSH_SB_EEEEEEEvNS4_8identityES12_S1C_vS1D_EENS_8epilogue10collective6detail29Sm90TmaWarpSpecializedAdapterINS1G_15DefaultEpilogueISJ_SK_SK_NS1F_6thread17LinearCombinationISJ_Li1EffLNS1K_9ScaleType4KindE0ELNS_15FloatRoundStyleE2ESJ_EENS1_15EpilogueDefaultEEEEEvvEEEEvNT_6ParamsE,"ax",@progbits
	.align	128
.text._ZN7cutlass13device_kernelINS_4gemm6kernel13GemmUniversalIN4cute5tupleIJiiiiEEENS1_10collective13CollectiveMmaINS1_34MainloopSm90TmaGmmaWarpSpecializedILi3ENS5_IJNS4_1CILi1EEESB_SB_EEENS1_35KernelTmaWarpSpecializedCooperativeEEENS5_IJNSA_ILi256EEENSA_ILi64EEENSA_ILi32EEEEEENS_10tfloat32_tENS5_IJlSB_lEEESJ_SK_NS4_8TiledMMAINS4_8MMA_AtomIJNS4_4SM904GMMA29MMA_64x64x8_F32TF32TF32_SS_TNILNSO_7ScaleInE1ELSQ_1EEEEEENS4_6LayoutINS5_IJNSA_ILi2EEESB_SB_EEENS5_IJSB_NSA_ILi0EEESW_EEEEENS5_IJNS4_10UnderscoreESZ_SZ_EEEEENS4_13SM90_TMA_LOADENS4_14ComposedLayoutINS4_7SwizzleILi3ELi4ELi3EEENS4_18smem_ptr_flag_bitsILi32EEENST_INS5_IJNSA_ILi8EEESH_EEENS5_IJSH_SB_EEEEEEEvNS4_8identityES12_S1C_vS1D_EENS_8epilogue10collective6detail29Sm90TmaWarpSpecializedAdapterINS1G_15DefaultEpilogueISJ_SK_SK_NS1F_6thread17LinearCombinationISJ_Li1EffLNS1K_9ScaleType4KindE0ELNS_15FloatRoundStyleE2ESJ_EENS1_15EpilogueDefaultEEEEEvvEEEEvNT_6ParamsE:
        .type           _ZN7cutlass13device_kernelINS_4gemm6kernel13GemmUniversalIN4cute5tupleIJiiiiEEENS1_10collective13CollectiveMmaINS1_34MainloopSm90TmaGmmaWarpSpecializedILi3ENS5_IJNS4_1CILi1EEESB_SB_EEENS1_35KernelTmaWarpSpecializedCooperativeEEENS5_IJNSA_ILi256EEENSA_ILi64EEENSA_ILi32EEEEEENS_10tfloat32_tENS5_IJlSB_lEEESJ_SK_NS4_8TiledMMAINS4_8MMA_AtomIJNS4_4SM904GMMA29MMA_64x64x8_F32TF32TF32_SS_TNILNSO_7ScaleInE1ELSQ_1EEEEEENS4_6LayoutINS5_IJNSA_ILi2EEESB_SB_EEENS5_IJSB_NSA_ILi0EEESW_EEEEENS5_IJNS4_10UnderscoreESZ_SZ_EEEEENS4_13SM90_TMA_LOADENS4_14ComposedLayoutINS4_7SwizzleILi3ELi4ELi3EEENS4_18smem_ptr_flag_bitsILi32EEENST_INS5_IJNSA_ILi8EEESH_EEENS5_IJSH_SB_EEEEEEEvNS4_8identityES12_S1C_vS1D_EENS_8epilogue10collective6detail29Sm90TmaWarpSpecializedAdapterINS1G_15DefaultEpilogueISJ_SK_SK_NS1F_6thread17LinearCombinationISJ_Li1EffLNS1K_9ScaleType4KindE0ELNS_15FloatRoundStyleE2ESJ_EENS1_15EpilogueDefaultEEEEEvvEEEEvNT_6ParamsE,@function
        .size           _ZN7cutlass13device_kernelINS_4gemm6kernel13GemmUniversalIN4cute5tupleIJiiiiEEENS1_10collective13CollectiveMmaINS1_34MainloopSm90TmaGmmaWarpSpecializedILi3ENS5_IJNS4_1CILi1EEESB_SB_EEENS1_35KernelTmaWarpSpecializedCooperativeEEENS5_IJNSA_ILi256EEENSA_ILi64EEENSA_ILi32EEEEEENS_10tfloat32_tENS5_IJlSB_lEEESJ_SK_NS4_8TiledMMAINS4_8MMA_AtomIJNS4_4SM904GMMA29MMA_64x64x8_F32TF32TF32_SS_TNILNSO_7ScaleInE1ELSQ_1EEEEEENS4_6LayoutINS5_IJNSA_ILi2EEESB_SB_EEENS5_IJSB_NSA_ILi0EEESW_EEEEENS5_IJNS4_10UnderscoreESZ_SZ_EEEEENS4_13SM90_TMA_LOADENS4_14ComposedLayoutINS4_7SwizzleILi3ELi4ELi3EEENS4_18smem_ptr_flag_bitsILi32EEENST_INS5_IJNSA_ILi8EEESH_EEENS5_IJSH_SB_EEEEEEEvNS4_8identityES12_S1C_vS1D_EENS_8epilogue10collective6detail29Sm90TmaWarpSpecializedAdapterINS1G_15DefaultEpilogueISJ_SK_SK_NS1F_6thread17LinearCombinationISJ_Li1EffLNS1K_9ScaleType4KindE0ELNS_15FloatRoundStyleE2ESJ_EENS1_15EpilogueDefaultEEEEEvvEEEEvNT_6ParamsE,(.L_x_190 - _ZN7cutlass13device_kernelINS_4gemm6kernel13GemmUniversalIN4cute5tupleIJiiiiEEENS1_10collective13CollectiveMmaINS1_34MainloopSm90TmaGmmaWarpSpecializedILi3ENS5_IJNS4_1CILi1EEESB_SB_EEENS1_35KernelTmaWarpSpecializedCooperativeEEENS5_IJNSA_ILi256EEENSA_ILi64EEENSA_ILi32EEEEEENS_10tfloat32_tENS5_IJlSB_lEEESJ_SK_NS4_8TiledMMAINS4_8MMA_AtomIJNS4_4SM904GMMA29MMA_64x64x8_F32TF32TF32_SS_TNILNSO_7ScaleInE1ELSQ_1EEEEEENS4_6LayoutINS5_IJNSA_ILi2EEESB_SB_EEENS5_IJSB_NSA_ILi0EEESW_EEEEENS5_IJNS4_10UnderscoreESZ_SZ_EEEEENS4_13SM90_TMA_LOADENS4_14ComposedLayoutINS4_7SwizzleILi3ELi4ELi3EEENS4_18smem_ptr_flag_bitsILi32EEENST_INS5_IJNSA_ILi8EEESH_EEENS5_IJSH_SB_EEEEEEEvNS4_8identityES12_S1C_vS1D_EENS_8epilogue10collective6detail29Sm90TmaWarpSpecializedAdapterINS1G_15DefaultEpilogueISJ_SK_SK_NS1F_6thread17LinearCombinationISJ_Li1EffLNS1K_9ScaleType4KindE0ELNS_15FloatRoundStyleE2ESJ_EENS1_15EpilogueDefaultEEEEEvvEEEEvNT_6ParamsE)
        .other          _ZN7cutlass13device_kernelINS_4gemm6kernel13GemmUniversalIN4cute5tupleIJiiiiEEENS1_10collective13CollectiveMmaINS1_34MainloopSm90TmaGmmaWarpSpecializedILi3ENS5_IJNS4_1CILi1EEESB_SB_EEENS1_35KernelTmaWarpSpecializedCooperativeEEENS5_IJNSA_ILi256EEENSA_ILi64EEENSA_ILi32EEEEEENS_10tfloat32_tENS5_IJlSB_lEEESJ_SK_NS4_8TiledMMAINS4_8MMA_AtomIJNS4_4SM904GMMA29MMA_64x64x8_F32TF32TF32_SS_TNILNSO_7ScaleInE1ELSQ_1EEEEEENS4_6LayoutINS5_IJNSA_ILi2EEESB_SB_EEENS5_IJSB_NSA_ILi0EEESW_EEEEENS5_IJNS4_10UnderscoreESZ_SZ_EEEEENS4_13SM90_TMA_LOADENS4_14ComposedLayoutINS4_7SwizzleILi3ELi4ELi3EEENS4_18smem_ptr_flag_bitsILi32EEENST_INS5_IJNSA_ILi8EEESH_EEENS5_IJSH_SB_EEEEEEEvNS4_8identityES12_S1C_vS1D_EENS_8epilogue10collective6detail29Sm90TmaWarpSpecializedAdapterINS1G_15DefaultEpilogueISJ_SK_SK_NS1F_6thread17LinearCombinationISJ_Li1EffLNS1K_9ScaleType4KindE0ELNS_15FloatRoundStyleE2ESJ_EENS1_15EpilogueDefaultEEEEEvvEEEEvNT_6ParamsE,@"STO_CUDA_ENTRY STV_DEFAULT"
_ZN7cutlass13device_kernelINS_4gemm6kernel13GemmUniversalIN4cute5tupleIJiiiiEEENS1_10collective13CollectiveMmaINS1_34MainloopSm90TmaGmmaWarpSpecializedILi3ENS5_IJNS4_1CILi1EEESB_SB_EEENS1_35KernelTmaWarpSpecializedCooperativeEEENS5_IJNSA_ILi256EEENSA_ILi64EEENSA_ILi32EEEEEENS_10tfloat32_tENS5_IJlSB_lEEESJ_SK_NS4_8TiledMMAINS4_8MMA_AtomIJNS4_4SM904GMMA29MMA_64x64x8_F32TF32TF32_SS_TNILNSO_7ScaleInE1ELSQ_1EEEEEENS4_6LayoutINS5_IJNSA_ILi2EEESB_SB_EEENS5_IJSB_NSA_ILi0EEESW_EEEEENS5_IJNS4_10UnderscoreESZ_SZ_EEEEENS4_13SM90_TMA_LOADENS4_14ComposedLayoutINS4_7SwizzleILi3ELi4ELi3EEENS4_18smem_ptr_flag_bitsILi32EEENST_INS5_IJNSA_ILi8EEESH_EEENS5_IJSH_SB_EEEEEEEvNS4_8identityES12_S1C_vS1D_EENS_8epilogue10collective6detail29Sm90TmaWarpSpecializedAdapterINS1G_15DefaultEpilogueISJ_SK_SK_NS1F_6thread17LinearCombinationISJ_Li1EffLNS1K_9ScaleType4KindE0ELNS_15FloatRoundStyleE2ESJ_EENS1_15EpilogueDefaultEEEEEvvEEEEvNT_6ParamsE:
[----:B------:R-:W0:Y:S01]  /*0000*/  LDC R1, c[0x0][0x28] ;  /* 0x00000a00ff017b82 */ /* 0x000e220000000800 */
[----:B------:R-:W1:Y:S01]  /*0010*/  S2R R18, SR_TID.X ;  /* 0x0000000000127919 */ /* 0x000e620000002100 */
[----:B------:R-:W-:Y:S01]  /*0020*/  ELECT P0, URZ, PT ;  /* 0x00000000003f782f */ /* 0x000fe20003800000 */
[----:B------:R-:W-:Y:S01]  /*0030*/  BSSY B0, `(.L_x_0) ;  /* 0x000000f000007945 */ /* 0x000fe20003800000 */
[--C-:B-1----:R-:W-:Y:S02]  /*0040*/  SHF.R.U32.HI R0, RZ, 0x5, R18.reuse ;  /* 0x00000005ff007819 */ /* 0x102fe40000011612 */
[----:B------:R-:W-:-:S03]  /*0050*/  SHF.R.U32.HI R22, RZ, 0x7, R18 ;  /* 0x00000007ff167819 */ /* 0x000fc60000011612 */
[----:B------:R-:W1:Y:S04]  /*0060*/  SHFL.IDX PT, R5, R0, RZ, 0x1f ;  /* 0x00001fff00057589 */ /* 0x000e6800000e0000 */
[----:B------:R2:W3:Y:S01]  /*0070*/  SHFL.IDX PT, R8, R22, RZ, 0x1f ;  /* 0x00001fff16087589 */ /* 0x0004e200000e0000 */
[----:B-1----:R-:W-:-:S13]  /*0080*/  ISETP.NE.OR P0, PT, R5, RZ, !P0 ;  /* 0x000000ff0500720c */ /* 0x002fda0004705670 */
[----:B0-23--:R-:W-:Y:S05]  /*0090*/  @P0 BRA `(.L_x_1) ;  /* 0x0000000000200947 */ /* 0x00dfea0003800000 */
[----:B------:R-:W-:Y:S02]  /*00a0*/  ULDC.64 UR4, c[0x0][0x198] ;  /* 0x0000660000047ab9 */ /* 0x000fe40000000a00 */
[----:B------:R-:W-:Y:S02]  /*00b0*/  UIADD3 UR6, UP0, UR4, 0xf0, URZ ;  /* 0x000000f004067890 */ /* 0x000fe4000ff1e03f */
[----:B------:R-:W-:Y:S02]  /*00c0*/  UIADD3 UR4, UP1, UR4, 0x1f0, URZ ;  /* 0x000001f004047890 */ /* 0x000fe4000ff3e03f */
[----:B------:R-:W-:Y:S02]  /*00d0*/  UIADD3.X UR7, URZ, UR5, URZ, UP0, !UPT ;  /* 0x000000053f077290 */ /* 0x000fe400087fe43f */
[----:B------:R-:W-:-:S07]  /*00e0*/  UIADD3.X UR5, URZ, UR5, URZ, UP1, !UPT ;  /* 0x000000053f057290 */ /* 0x000fce0008ffe43f */
[----:B------:R0:W-:Y:S02]  /*00f0*/  UTMACCTL.PF [UR6] ;  /* 0x00000000060079b9 */ /* 0x0001e40008040000 */
[----:B------:R0:W-:Y:S02]  /*0100*/  UTMACCTL.PF [UR4] ;  /* 0x00000000040079b9 */ /* 0x0001e40008040000 */
[----:B0-----:R-:W-:Y:S01]  /*0110*/  NOP ;  /* 0x0000000000007918 */ /* 0x001fe20000000000 */
.L_x_1:
[----:B------:R-:W-:Y:S05]  /*0120*/  BSYNC B0 ;  /* 0x0000000000007941 */ /* 0x000fea0003800000 */
.L_x_0:
[----:B------:R-:W0:Y:S02]  /*0130*/  SHFL.IDX PT, R2, R0, RZ, 0x1f ;  /* 0x00001fff00027589 */ /* 0x000e2400000e0000 */
[----:B0-----:R-:W-:-:S13]  /*0140*/  ISETP.NE.AND P0, PT, R2, RZ, PT ;  /* 0x000000ff0200720c */ /* 0x001fda0003f05270 */
[----:B------:R-:W-:Y:S05]  /*0150*/  @P0 BRA `(.L_x_2) ;  /* 0x0000000000500947 */ /* 0x000fea0003800000 */
[----:B------:R-:W0:Y:S01]  /*0160*/  S2UR UR8, SR_CgaCtaId ;  /* 0x00000000000879c3 */ /* 0x000e220000008800 */
[----:B------:R-:W-:Y:S01]  /*0170*/  UMOV UR4, 0x400 ;  /* 0x0000040000047882 */ /* 0x000fe20000000000 */
[----:B------:R-:W-:Y:S01]  /*0180*/  UMOV UR5, 0x1 ;  /* 0x0000000100057882 */ /* 0x000fe20000000000 */
[----:B------:R-:W-:Y:S01]  /*0190*/  UMOV UR6, 0x100 ;  /* 0x0000010000067882 */ /* 0x000fe20000000000 */
[----:B------:R-:W-:Y:S01]  /*01a0*/  ELECT P0, URZ, PT ;  /* 0x00000000003f782f */ /* 0x000fe20003800000 */
[----:B------:R-:W-:-:S04]  /*01b0*/  UIADD3 UR6, -UR6, 0x100000, URZ ;  /* 0x0010000006067890 */ /* 0x000fc8000fffe13f */
[----:B------:R-:W-:Y:S02]  /*01c0*/  USHF.L.U32 UR7, UR6, 0xb, URZ ;  /* 0x0000000b06077899 */ /* 0x000fe4000800063f */
[----:B------:R-:W-:Y:S02]  /*01d0*/  USHF.L.U32 UR6, UR6, 0x1, URZ ;  /* 0x0000000106067899 */ /* 0x000fe4000800063f */
[----:B0-----:R-:W-:Y:S02]  /*01e0*/  ULEA UR8, UR8, UR4, 0x18 ;  /* 0x0000000408087291 */ /* 0x001fe4000f8ec03f */
[----:B------:R-:W-:-:S04]  /*01f0*/  UIADD3 UR4, -UR5, 0x100000, URZ ;  /* 0x0010000005047890 */ /* 0x000fc8000fffe13f */
[----:B------:R-:W-:Y:S02]  /*0200*/  USHF.L.U32 UR5, UR4, 0xb, URZ ;  /* 0x0000000b04057899 */ /* 0x000fe4000800063f */
[----:B------:R-:W-:Y:S01]  /*0210*/  USHF.L.U32 UR4, UR4, 0x1, URZ ;  /* 0x0000000104047899 */ /* 0x000fe2000800063f */
[----:B------:R-:W0:Y:S11]  /*0220*/  FENCE.VIEW.ASYNC.S ;  /* 0x00000000000073c6 */ /* 0x000e360000000000 */
[----:B0-----:R0:W1:Y:S01]  /*0230*/  SYNCS.EXCH.64 URZ, [UR8], UR4 ;  /* 0x00000004083f75b2 */ /* 0x0010620008000100 */
[----:B------:R0:W2:Y:S01]  /*0240*/  SYNCS.EXCH.64 URZ, [UR8+0x18], UR6 ;  /* 0x00001806083f75b2 */ /* 0x0000a20008000100 */
[----:B------:R0:W3:Y:S01]  /*0250*/  SYNCS.EXCH.64 URZ, [UR8+0x8], UR4 ;  /* 0x00000804083f75b2 */ /* 0x0000e20008000100 */
[----:B------:R0:W4:Y:S01]  /*0260*/  SYNCS.EXCH.64 URZ, [UR8+0x20], UR6 ;  /* 0x00002006083f75b2 */ /* 0x0001220008000100 */
[----:B------:R0:W0:Y:S01]  /*0270*/  SYNCS.EXCH.64 URZ, [UR8+0x10], UR4 ;  /* 0x00001004083f75b2 */ /* 0x0000220008000100 */
[----:B------:R0:W0:Y:S01]  /*0280*/  SYNCS.EXCH.64 URZ, [UR8+0x28], UR6 ;  /* 0x00002806083f75b2 */ /* 0x0000220008000100 */
[----:B------:R-:W-:Y:S01]  /*0290*/  NOP ;  /* 0x0000000000007918 */ /* 0x000fe20000000000 */
.L_x_2:
[----:B------:R-:W5:Y:S01]  /*02a0*/  SHFL.IDX PT, R0, R0, RZ, 0x1f ;  /* 0x00001fff00007589 */ /* 0x000f6200000e0000 */
[----:B------:R-:W1:Y:S01]  /*02b0*/  LDC R2, c[0x0][0x65c] ;  /* 0x00019700ff027b82 */ /* 0x000e620000000800 */
[----:B------:R-:W-:Y:S02]  /*02c0*/  ELECT P0, URZ, PT ;  /* 0x00000000003f782f */ /* 0x000fe40003800000 */
[----:B------:R-:W-:Y:S01]  /*02d0*/  LOP3.LUT R6, R6, 0xfffff7ff, RZ, 0xc0, !PT ;  /* 0xfffff7ff06067812 */ /* 0x000fe200078ec0ff */
[----:B------:R-:W2:Y:S01]  /*02e0*/  S2R R3, SR_CTAID.Y ;  /* 0x0000000000037919 */ /* 0x000ea20000002600 */
[----:B0-----:R-:W-:Y:S01]  /*02f0*/  UMOV UR4, 0x20 ;  /* 0x0000002000047882 */ /* 0x001fe20000000000 */
[----:B------:R-:W-:Y:S01]  /*0300*/  ISETP.NE.AND P2, PT, R8, RZ, PT ;  /* 0x000000ff0800720c */ /* 0x000fe20003f45270 */
[----:B------:R-:W-:Y:S01]  /*0310*/  NOP ;  /* 0x0000000000007918 */ /* 0x000fe20000000000 */
[----:B------:R-:W0:Y:S01]  /*0320*/  S2R R4, SR_CTAID.X ;  /* 0x0000000000047919 */ /* 0x000e220000002500 */
[----:B------:R-:W-:Y:S01]  /*0330*/  NOP ;  /* 0x0000000000007918 */ /* 0x000fe20000000000 */
[----:B-----5:R-:W-:-:S02]  /*0340*/  ISETP.NE.OR P0, PT, R0, RZ, !P0 ;  /* 0x000000ff0000720c */ /* 0x020fc40004705670 */
[----:B-1----:R-:W-:-:S11]  /*0350*/  ISETP.NE.AND P3, PT, R2, 0x1, PT ;  /* 0x000000010200780c */ /* 0x002fd60003f65270 */
[----:B------:R-:W-:Y:S01]  /*0360*/  VOTEU.ALL UP0, P0 ;  /* 0x00000000003f7886 */ /* 0x000fe20000000000 */
[----:B------:R-:W-:Y:S01]  /*0370*/  VOTEU.ALL UP1, P0 ;  /* 0x00000000003f7886 */ /* 0x000fe20000020000 */
[----:B------:R-:W-:Y:S01]  /*0380*/  @P3 LOP3.LUT R6, R6, 0x800, RZ, 0xfc, !PT ;  /* 0x0000080006063812 */ /* 0x000fe200078efcff */
[----:B------:R-:W0:Y:S01]  /*0390*/  @P3 LDC R17, c[0x0][0x10] ;  /* 0x00000400ff113b82 */ /* 0x000e220000000800 */
[----:B------:R-:W-:Y:S01]  /*03a0*/  SHF.R.S32.HI R6, RZ, 0x1f, R5 ;  /* 0x0000001fff067819 */ /* 0x000fe20000011405 */
[----:B------:R-:W-:Y:S01]  /*03b0*/  @!UP0 UMOV UR6, 0x400 ;  /* 0x0000040000068882 */ /* 0x000fe20000000000 */
[----:B------:R-:W-:-:S04]  /*03c0*/  @!UP0 UIADD3 UR4, -UR4, 0x100000, URZ ;  /* 0x0010000004048890 */ /* 0x000fc8000fffe13f */
[----:B------:R-:W-:Y:S02]  /*03d0*/  @!UP0 USHF.L.U32 UR5, UR4, 0xb, URZ ;  /* 0x0000000b04058899 */ /* 0x000fe4000800063f */
[----:B------:R-:W-:Y:S01]  /*03e0*/  @!UP0 USHF.L.U32 UR4, UR4, 0x1, URZ ;  /* 0x0000000104048899 */ /* 0x000fe2000800063f */
[----:B------:R-:W-:Y:S01]  /*03f0*/  @P3 IMAD.MOV.U32 R7, RZ, RZ, RZ ;  /* 0x000000ffff073224 */ /* 0x000fe200078e00ff */
[----:B------:R-:W-:Y:S01]  /*0400*/  LEA.HI R6, R6, R5, RZ, 0x2 ;  /* 0x0000000506067211 */ /* 0x000fe200078f10ff */
[----:B------:R-:W-:Y:S01]  /*0410*/  @P3 IMAD.MOV.U32 R11, RZ, RZ, RZ ;  /* 0x000000ffff0b3224 */ /* 0x000fe200078e00ff */
[----:B------:R-:W1:Y:S02]  /*0420*/  @!UP0 S2UR UR7, SR_CgaCtaId ;  /* 0x00000000000789c3 */ /* 0x000e640000008800 */
[----:B------:R-:W-:Y:S01]  /*0430*/  LOP3.LUT R0, R6, 0xfffffffc, RZ, 0xc0, !PT ;  /* 0xfffffffc06007812 */ /* 0x000fe200078ec0ff */
[----:B--2---:R-:W-:-:S04]  /*0440*/  @P3 IMAD.MOV.U32 R6, RZ, RZ, R3 ;  /* 0x000000ffff063224 */ /* 0x004fc800078e0003 */
[----:B------:R-:W-:Y:S01]  /*0450*/  IMAD.IADD R0, R5, 0x1, -R0 ;  /* 0x0000000105007824 */ /* 0x000fe200078e0a00 */
[----:B------:R-:W2:Y:S01]  /*0460*/  @!P3 LDC R9, c[0x0][0xc] ;  /* 0x00000300ff09bb82 */ /* 0x000ea20000000800 */
[----:B------:R-:W-:Y:S02]  /*0470*/  IMAD.MOV.U32 R5, RZ, RZ, RZ ;  /* 0x000000ffff057224 */ /* 0x000fe400078e00ff */
[----:B0-----:R-:W-:-:S04]  /*0480*/  @P3 IMAD.WIDE.U32 R16, R4, R17, R6 ;  /* 0x0000001104103225 */ /* 0x001fc800078e0006 */
[----:B------:R-:W-:Y:S01]  /*0490*/  @P3 IMAD.IADD R17, R17, 0x1, R11 ;  /* 0x0000000111113824 */ /* 0x000fe200078e020b */
[----:B-1----:R-:W-:Y:S01]  /*04a0*/  @!UP0 ULEA UR6, UR7, UR6, 0x18 ;  /* 0x0000000607068291 */ /* 0x002fe2000f8ec03f */
[----:B------:R-:W-:Y:S01]  /*04b0*/  VOTEU.ALL UP0, P0 ;  /* 0x00000000003f7886 */ /* 0x000fe20000000000 */
[----:B------:R-:W-:-:S04]  /*04c0*/  ISETP.NE.AND P0, PT, R0, 0x3, PT ;  /* 0x000000030000780c */ /* 0x000fc80003f05270 */
[----:B------:R-:W-:Y:S01]  /*04d0*/  ISETP.EQ.OR P0, PT, R0, RZ, !P0 ;  /* 0x000000ff0000720c */ /* 0x000fe20004702670 */
[----:B--2---:R-:W-:-:S03]  /*04e0*/  @!P3 IMAD.WIDE.U32 R6, R9, R3, R4 ;  /* 0x000000030906b225 */ /* 0x004fc600078e0004 */
[C---:B------:R-:W-:Y:S01]  /*04f0*/  ISETP.EQ.AND P0, PT, R8.reuse, RZ, P0 ;  /* 0x000000ff0800720c */ /* 0x040fe20000702270 */
[----:B------:R-:W-:Y:S01]  /*0500*/  VIADD R8, R8, 0xffffffff ;  /* 0xffffffff08087836 */ /* 0x000fe20000000000 */
[----:B------:R-:W0:Y:S02]  /*0510*/  FENCE.VIEW.ASYNC.S ;  /* 0x00000000000073c6 */ /* 0x000e240000000000 */
[----:B0-----:R0:W3:Y:S01]  /*0520*/  @!UP0 SYNCS.EXCH.64 URZ, [UR6+0x40], UR4 ;  /* 0x00004004063f85b2 */ /* 0x0010e20008000100 */
[----:B------:R-:W-:Y:S01]  /*0530*/  @!P3 IMAD.MOV.U32 R16, RZ, RZ, R6 ;  /* 0x000000ffff10b224 */ /* 0x000fe200078e0006 */
[----:B------:R-:W-:Y:S01]  /*0540*/  SEL R19, RZ, 0x1, !P0 ;  /* 0x00000001ff137807 */ /* 0x000fe20004000000 */
[----:B------:R-:W-:Y:S01]  /*0550*/  @!P3 IMAD.MOV.U32 R17, RZ, RZ, R7 ;  /* 0x000000ffff11b224 */ /* 0x000fe200078e0007 */
[----:B------:R-:W-:-:S04]  /*0560*/  ISETP.GE.U32.AND P1, PT, R8, 0x2, PT ;  /* 0x000000020800780c */ /* 0x000fc80003f26070 */
[----:B------:R-:W-:Y:S01]  /*0570*/  SEL R19, R19, 0x2, P1 ;  /* 0x0000000213137807 */ /* 0x000fe20000800000 */
[----:B------:R0:W3:Y:S01]  /*0580*/  @!UP1 SYNCS.EXCH.64 URZ, [UR6+0x48], UR4 ;  /* 0x00004804063f95b2 */ /* 0x0000e20008000100 */
[----:B------:R-:W-:Y:S01]  /*0590*/  NOP ;  /* 0x0000000000007918 */ /* 0x000fe20000000000 */
[----:B---34-:R-:W-:Y:S06]  /*05a0*/  BAR.SYNC.DEFER_BLOCKING 0x0 ;  /* 0x0000000000007b1d */ /* 0x018fec0000010000 */
[----:B------:R-:W-:Y:S05]  /*05b0*/  @!P2 BRA `(.L_x_3) ;  /* 0x00000068006ca947 */ /* 0x000fea0003800000 */
[----:B------:R-:W-:-:S13]  /*05c0*/  ISETP.GT.U32.AND P0, PT, R8, 0x1, PT ;  /* 0x000000010800780c */ /* 0x000fda0003f04070 */
[----:B0-----:R-:W-:Y:S05]  /*05d0*/  @P0 EXIT ;  /* 0x000000000000094d */ /* 0x001fea0003800000 */
[----:B------:R-:W-:Y:S01]  /*05e0*/  ULDC.64 UR4, c[0x0][0x650] ;  /* 0x0001940000047ab9 */ /* 0x000fe20000000a00 */
[----:B------:R-:W-:Y:S01]  /*05f0*/  PRMT R0, RZ, 0x7610, R0 ;  /* 0x00007610ff007816 */ /* 0x000fe20000000000 */
[----:B------:R-:W-:Y:S01]  /*0600*/  IMAD.MOV.U32 R100, RZ, RZ, -0x1 ;  /* 0xffffffffff647424 */ /* 0x000fe200078e00ff */
[----:B------:R-:W-:Y:S01]  /*0610*/  ISETP.GE.U32.AND P0, PT, R16, UR4, PT ;  /* 0x0000000410007c0c */ /* 0x000fe2000bf06070 */
[----:B------:R-:W-:Y:S02]  /*0620*/  IMAD.MOV.U32 R90, RZ, RZ, -0x1 ;  /* 0xffffffffff5a7424 */ /* 0x000fe400078e00ff */
[----:B------:R-:W-:Y:S01]  /*0630*/  IMAD.MOV.U32 R23, RZ, RZ, -0x1 ;  /* 0xffffffffff177424 */ /* 0x000fe200078e00ff */
[----:B------:R-:W-:-:S13]  /*0640*/  ISETP.GE.U32.AND.EX P0, PT, R17, UR5, PT, P0 ;  /* 0x0000000511007c0c */ /* 0x000fda000bf06100 */
[----:B------:R-:W-:Y:S05]  /*0650*/  @P0 BRA `(.L_x_4) ;  /* 0x0000000400540947 */ /* 0x000fea0003800000 */
[----:B------:R-:W0:Y:S01]  /*0660*/  LDC.64 R14, c[0x0][0x628] ;  /* 0x00018a00ff0e7b82 */ /* 0x000e220000000a00 */
[----:B------:R-:W-:Y:S02]  /*0670*/  IMAD.MOV.U32 R6, RZ, RZ, R16 ;  /* 0x000000ffff067224 */ /* 0x000fe400078e0010 */
[----:B------:R-:W-:-:S05]  /*0680*/  IMAD.MOV.U32 R7, RZ, RZ, R17 ;  /* 0x000000ffff077224 */ /* 0x000fca00078e0011 */
[----:B------:R-:W1:Y:S08]  /*0690*/  LDC R0, c[0x0][0x630] ;  /* 0x00018c00ff007b82 */ /* 0x000e700000000800 */
[----:B------:R-:W2:Y:S01]  /*06a0*/  LDC.64 R20, c[0x0][0x620] ;  /* 0x00018800ff147b82 */ /* 0x000ea20000000a00 */
[----:B0-----:R-:W-:-:S04]  /*06b0*/  ISETP.NE.U32.AND P0, PT, R14, RZ, PT ;  /* 0x000000ff0e00720c */ /* 0x001fc80003f05070 */
[----:B------:R-:W-:-:S13]  /*06c0*/  ISETP.NE.AND.EX P0, PT, R15, RZ, PT, P0 ;  /* 0x000000ff0f00720c */ /* 0x000fda0003f05300 */
[----:B-12---:R-:W-:Y:S05]  /*06d0*/  @!P0 BRA `(.L_x_5) ;  /* 0x0000000000288947 */ /* 0x006fea0003800000 */
[----:B------:R-:W0:Y:S02]  /*06e0*/  LDC R11, c[0x0][0x634] ;  /* 0x00018d00ff0b7b82 */ /* 0x000e240000000800 */
[----:B0-----:R-:W-:-:S05]  /*06f0*/  IADD3 R11, P0, R16, R11, RZ ;  /* 0x0000000b100b7210 */ /* 0x001fca0007f1e0ff */
[----:B------:R-:W-:-:S04]  /*0700*/  IMAD.X R13, RZ, RZ, R17, P0 ;  /* 0x000000ffff0d7224 */ /* 0x000fc800000e0611 */
[----:B------:R-:W-:-:S04]  /*0710*/  IMAD.WIDE.U32 R6, R13, R14, RZ ;  /* 0x0000000e0d067225 */ /* 0x000fc800078e00ff */
[----:B------:R-:W-:-:S04]  /*0720*/  IMAD.WIDE.U32 R8, P0, R11, R15, R6 ;  /* 0x0000000f0b087225 */ /* 0x000fc80007800006 */
[----:B------:R-:W-:-:S04]  /*0730*/  IMAD.WIDE.U32 R6, R11, R14, RZ ;  /* 0x0000000e0b067225 */ /* 0x000fc800078e00ff */
[----:B------:R-:W-:Y:S01]  /*0740*/  IMAD.X R11, RZ, RZ, RZ, P0 ;  /* 0x000000ffff0b7224 */ /* 0x000fe200000e06ff */
[----:B------:R-:W-:Y:S01]  /*0750*/  IADD3 RZ, P0, R7, R8, RZ ;  /* 0x0000000807ff7210 */ /* 0x000fe20007f1e0ff */
[----:B------:R-:W-:-:S04]  /*0760*/  IMAD.MOV.U32 R10, RZ, RZ, R9 ;  /* 0x000000ffff0a7224 */ /* 0x000fc800078e0009 */
[----:B------:R-:W-:-:S08]  /*0770*/  IMAD.WIDE.U32.X R6, R13, R15, R10, P0 ;  /* 0x0000000f0d067225 */ /* 0x000fd000000e040a */
.L_x_5:
[-CC-:B------:R-:W-:Y:S01]  /*0780*/  SHF.R.U64 R23, R6, R0.reuse, R7.reuse ;  /* 0x0000000006177219 */ /* 0x180fe20000001207 */
[----:B------:R-:W0:Y:S01]  /*0790*/  LDC R10, c[0x0][0x618] ;  /* 0x00018600ff0a7b82 */ /* 0x000e220000000800 */
[----:B------:R-:W-:Y:S01]  /*07a0*/  SHF.R.U32.HI R5, RZ, R0, R7 ;  /* 0x00000000ff057219 */ /* 0x000fe20000011607 */
[----:B------:R-:W-:Y:S01]  /*07b0*/  ULDC UR4, c[0x0][0x150] ;  /* 0x0000540000047ab9 */ /* 0x000fe20000000800 */
[----:B------:R-:W-:Y:S02]  /*07c0*/  IADD3 R9, P0, RZ, -R23, RZ ;  /* 0x80000017ff097210 */ /* 0x000fe40007f1e0ff */
[----:B------:R-:W-:-:S03]  /*07d0*/  I2FP.F32.U32 R0, R4 ;  /* 0x0000000400007245 */ /* 0x000fc60000201000 */
[----:B------:R-:W1:Y:S01]  /*07e0*/  LDC.64 R28, c[0x0][0x640] ;  /* 0x00019000ff1c7b82 */ /* 0x000e620000000a00 */
[----:B------:R-:W-:Y:S02]  /*07f0*/  IMAD.X R11, RZ, RZ, ~R5, P0 ;  /* 0x000000ffff0b7224 */ /* 0x000fe400000e0e05 */
[----:B------:R-:W-:Y:S01]  /*0800*/  FMUL R0, R0, UR4 ;  /* 0x0000000400007c20 */ /* 0x000fe20008400000 */
[----:B------:R-:W-:Y:S01]  /*0810*/  IMAD.WIDE.U32 R6, R9, R20, R16 ;  /* 0x0000001409067225 */ /* 0x000fe200078e0010 */
[----:B------:R-:W-:-:S03]  /*0820*/  ULDC UR4, c[0x0][0x154] ;  /* 0x0000550000047ab9 */ /* 0x000fc60000000800 */
[----:B------:R-:W-:Y:S01]  /*0830*/  IMAD R8, R11, R20, RZ ;  /* 0x000000140b087224 */ /* 0x000fe200078e02ff */
[----:B------:R-:W2:Y:S01]  /*0840*/  LDC R5, c[0x0][0x144] ;  /* 0x00005100ff057b82 */ /* 0x000ea20000000800 */
[----:B------:R-:W3:Y:S02]  /*0850*/  F2I.U32.TRUNC.NTZ R0, R0 ;  /* 0x0000000000007305 */ /* 0x000ee4000020f000 */
[----:B------:R-:W-:-:S04]  /*0860*/  IMAD R9, R9, R21, R8 ;  /* 0x0000001509097224 */ /* 0x000fc800078e0208 */
[----:B------:R-:W-:Y:S01]  /*0870*/  IMAD.IADD R7, R7, 0x1, R9 ;  /* 0x0000000107077824 */ /* 0x000fe200078e0209 */
[----:B------:R-:W4:Y:S01]  /*0880*/  LDC R12, c[0x0][0x608] ;  /* 0x00018200ff0c7b82 */ /* 0x000f220000000800 */
[----:B------:R-:W-:-:S03]  /*0890*/  IMAD.MOV.U32 R9, RZ, RZ, -0x1 ;  /* 0xffffffffff097424 */ /* 0x000fc600078e00ff */
[-CC-:B0-----:R-:W-:Y:S02]  /*08a0*/  SHF.R.U64 R20, R6, R10.reuse, R7.reuse ;  /* 0x0000000a06147219 */ /* 0x181fe40000001207 */
[----:B------:R-:W-:Y:S02]  /*08b0*/  I2FP.F32.U32 R6, R3 ;  /* 0x0000000300067245 */ /* 0x000fe40000201000 */
[----:B------:R-:W0:Y:S01]  /*08c0*/  LDC R26, c[0x0][0x658] ;  /* 0x00019600ff1a7b82 */ /* 0x000e220000000800 */
[----:B-1----:R-:W-:Y:S01]  /*08d0*/  ISETP.NE.U32.AND P0, PT, R28, RZ, PT ;  /* 0x000000ff1c00720c */ /* 0x002fe20003f05070 */
[----:B---3--:R-:W-:Y:S01]  /*08e0*/  IMAD.MOV R8, RZ, RZ, -R0 ;  /* 0x000000ffff087224 */ /* 0x008fe200078e0a00 */
[----:B------:R-:W-:Y:S01]  /*08f0*/  SHF.R.U32.HI R7, RZ, R10, R7 ;  /* 0x0000000aff077219 */ /* 0x000fe20000011607 */
[----:B------:R-:W-:Y:S01]  /*0900*/  FMUL R6, R6, UR4 ;  /* 0x0000000406067c20 */ /* 0x000fe20008400000 */
[----:B------:R-:W-:-:S03]  /*0910*/  ISETP.NE.AND.EX P0, PT, R29, RZ, PT, P0 ;  /* 0x000000ff1d00720c */ /* 0x000fc60003f05300 */
[----:B------:R-:W1:Y:S01]  /*0920*/  LDC R14, c[0x0][0x148] ;  /* 0x00005200ff0e7b82 */ /* 0x000e620000000800 */
[----:B--2---:R-:W-:-:S07]  /*0930*/  IMAD R0, R5, R8, R4 ;  /* 0x0000000805007224 */ /* 0x004fce00078e0204 */
[----:B------:R-:W2:Y:S01]  /*0940*/  LDC R24, c[0x0][0x600] ;  /* 0x00018000ff187b82 */ /* 0x000ea20000000800 */
[-CC-:B----4-:R-:W-:Y:S02]  /*0950*/  SHF.R.U64 R30, R20, R12.reuse, R7.reuse ;  /* 0x0000000c141e7219 */ /* 0x190fe40000001207 */
[----:B------:R-:W-:Y:S01]  /*0960*/  SHF.R.U32.HI R5, RZ, R12, R7 ;  /* 0x0000000cff057219 */ /* 0x000fe20000011607 */
[----:B------:R-:W-:Y:S01]  /*0970*/  IMAD.MOV.U32 R7, RZ, RZ, 0x1 ;  /* 0x00000001ff077424 */ /* 0x000fe200078e00ff */
[----:B------:R3:W4:Y:S03]  /*0980*/  F2I.U32.TRUNC.NTZ R12, R6 ;  /* 0x00000006000c7305 */ /* 0x000726000020f000 */
[----:B------:R-:W1:Y:S01]  /*0990*/  LDC R15, c[0x0][0x648] ;  /* 0x00019200ff0f7b82 */ /* 0x000e620000000800 */
[-C--:B0-----:R-:W-:Y:S02]  /*09a0*/  SHF.L.U32 R4, R9, R26.reuse, RZ ;  /* 0x0000001a09047219 */ /* 0x081fe400000006ff */
[----:B------:R-:W-:-:S02]  /*09b0*/  SHF.R.U64 R32, R30, R26, R5 ;  /* 0x0000001a1e207219 */ /* 0x000fc40000001205 */
[----:B------:R-:W-:Y:S02]  /*09c0*/  LOP3.LUT R11, RZ, R4, RZ, 0x33, !PT ;  /* 0x00000004ff0b7212 */ /* 0x000fe400078e33ff */
[-C--:B------:R-:W-:Y:S01]  /*09d0*/  SHF.R.U32.HI R5, RZ, R26.reuse, R5 ;  /* 0x0000001aff057219 */ /* 0x080fe20000011605 */
[----:B------:R-:W0:Y:S01]  /*09e0*/  LDC R21, c[0x0][0x638] ;  /* 0x00018e00ff157b82 */ /* 0x000e220000000800 */
[----:B------:R-:W-:Y:S01]  /*09f0*/  SHF.L.U32 R10, R7, R26, RZ ;  /* 0x0000001a070a7219 */ /* 0x000fe200000006ff */
[----:B------:R-:W-:-:S06]  /*0a00*/  IMAD.MOV.U32 R4, RZ, RZ, R32 ;  /* 0x000000ffff047224 */ /* 0x000fcc00078e0020 */
[----:B------:R-:W0:Y:S01]  /*0a10*/  LDC R100, c[0x0][0x610] ;  /* 0x00018400ff647b82 */ /* 0x000e220000000800 */
[----:B---34-:R-:W-:Y:S05]  /*0a20*/  @!P0 BRA `(.L_x_6) ;  /* 0x0000000000288947 */ /* 0x018fea0003800000 */
[----:B------:R-:W3:Y:S02]  /*0a30*/  LDC R9, c[0x0][0x64c] ;  /* 0x00019300ff097b82 */ /* 0x000ee40000000800 */
[----:B---3--:R-:W-:-:S05]  /*0a40*/  IADD3 R9, P0, R32, R9, RZ ;  /* 0x0000000920097210 */ /* 0x008fca0007f1e0ff */
        /* <DEDUP_REMOVED lines=8> */
.L_x_6:
[----:B-1----:R-:W-:Y:S01]  /*0ad0*/  SHF.R.U64 R4, R4, R15, R5 ;  /* 0x0000000f04047219 */ /* 0x002fe20000001205 */
[----:B--2---:R-:W-:Y:S01]  /*0ae0*/  VIADD R5, R24, 0xffffffff ;  /* 0xffffffff18057836 */ /* 0x004fe20000000000 */
[----:B------:R-:W-:Y:S01]  /*0af0*/  LOP3.LUT R11, R30, R11, RZ, 0xc0, !PT ;  /* 0x0000000b1e0b7212 */ /* 0x000fe200078ec0ff */
[----:B------:R-:W-:Y:S02]  /*0b00*/  IMAD.MOV R12, RZ, RZ, -R12 ;  /* 0x000000ffff0c7224 */ /* 0x000fe400078e0a0c */
[----:B------:R-:W-:Y:S01]  /*0b10*/  IMAD.MOV R6, RZ, RZ, -R4 ;  /* 0x000000ffff067224 */ /* 0x000fe200078e0a04 */
[----:B------:R-:W-:Y:S01]  /*0b20*/  LOP3.LUT R5, R20, R5, RZ, 0xc0, !PT ;  /* 0x0000000514057212 */ /* 0x000fe200078ec0ff */
[----:B------:R-:W-:Y:S02]  /*0b30*/  @P3 IMAD R0, R14, R12, R3 ;  /* 0x0000000c0e003224 */ /* 0x000fe400078e0203 */
[----:B------:R-:W-:Y:S02]  /*0b40*/  IMAD R11, R10, R4, R11 ;  /* 0x000000040a0b7224 */ /* 0x000fe400078e020b */
[----:B0-----:R-:W-:-:S02]  /*0b50*/  IMAD R3, R6, R21, R32 ;  /* 0x0000001506037224 */ /* 0x001fc400078e0220 */
[----:B------:R-:W-:Y:S02]  /*0b60*/  IMAD R100, R11, R100, R0 ;  /* 0x000000640b647224 */ /* 0x000fe400078e0200 */
[----:B------:R-:W-:Y:S02]  /*0b70*/  IMAD R3, R3, R24, R5 ;  /* 0x0000001803037224 */ /* 0x000fe400078e0205 */
[----:B------:R-:W-:-:S03]  /*0b80*/  IMAD.MOV.U32 R0, RZ, RZ, 0x1 ;  /* 0x00000001ff007424 */ /* 0x000fc600078e00ff */
[----:B------:R-:W-:Y:S02]  /*0b90*/  SEL R90, R3, R100, !P3 ;  /* 0x00000064035a7207 */ /* 0x000fe40005800000 */
[----:B------:R-:W-:-:S07]  /*0ba0*/  SEL R100, R100, R3, !P3 ;  /* 0x0000000364647207 */ /* 0x000fce0005800000 */
.L_x_4:
[----:B------:R-:W-:-:S08]  /*0bb0*/  NOP ;  /* 0x0000000000007918 */ /* 0x000fd00000000000 */
[----:B------:R-:W0:Y:S02]  /*0bc0*/  USETMAXREG.TRY_ALLOC.CTAPOOL UP0, 0xe8 ;  /* 0x000000e8000079c8 */ /* 0x000e240008000600 */
[----:B0-----:R-:W-:-:S13]  /*0bd0*/  PLOP3.LUT P0, PT, PT, PT, UP0, 0x80, 0x0 ;  /* 0x000000000000781c */ /* 0x001fda0003f0f008 */
[----:B------:R-:W-:Y:S05]  /*0be0*/  @!P0 BRA `(.L_x_4) ;  /* 0xfffffffc00f08947 */ /* 0x000fea000383ffff */
[----:B------:R-:W-:Y:S01]  /*0bf0*/  ULDC.64 UR4, c[0x0][0x598] ;  /* 0x0001660000047ab9 */ /* 0x000fe20000000a00 */
[----:B------:R-:W-:Y:S01]  /*0c00*/  ULDC.64 UR36, c[0x0][0x208] ;  /* 0x0000820000247ab9 */ /* 0x000fe20000000a00 */
[----:B------:R-:W-:-:S04]  /*0c10*/  ISETP.NE.U32.AND P0, PT, RZ, UR4, PT ;  /* 0x00000004ff007c0c */ /* 0x000fc8000bf05070 */
[----:B------:R-:W-:-:S13]  /*0c20*/  ISETP.NE.AND.EX P0, PT, RZ, UR5, PT, P0 ;  /* 0x00000005ff007c0c */ /* 0x000fda000bf05300 */
[----:B------:R-:W-:Y:S05]  /*0c30*/  @!P0 BRA `(.L_x_7) ;  /* 0x00000000001c8947 */ /* 0x000fea0003800000 */
[----:B------:R-:W0:Y:S02]  /*0c40*/  LDC.64 R4, c[0x0][0x598] ;  /* 0x00016600ff047b82 */ /* 0x000e240000000a00 */
[----:B0-----:R-:W2:Y:S02]  /*0c50*/  LDG.E.64 R4, desc[UR36][R4.64] ;  /* 0x0000002404047981 */ /* 0x001ea4000c1e1b00 */
[----:B--2---:R-:W-:-:S04]  /*0c60*/  ISETP.NE.U32.AND P0, PT, R4, RZ, PT ;  /* 0x000000ff0400720c */ /* 0x004fc80003f05070 */
[----:B------:R-:W-:-:S13]  /*0c70*/  ISETP.NE.AND.EX P0, PT, R5, RZ, PT, P0 ;  /* 0x000000ff0500720c */ /* 0x000fda0003f05300 */
[----:B------:R-:W-:Y:S05]  /*0c80*/  @!P0 BRA `(.L_x_7) ;  /* 0x0000000000088947 */ /* 0x000fea0003800000 */
[----:B------:R0:W5:Y:S01]  /*0c90*/  LD.E R88, desc[UR36][R4.64] ;  /* 0x0000002404587980 */ /* 0x000162000c101900 */
[----:B------:R-:W-:Y:S05]  /*0ca0*/  BRA `(.L_x_8) ;  /* 0x0000000000247947 */ /* 0x000fea0003800000 */
.L_x_7:
[----:B------:R-:W-:Y:S02]  /*0cb0*/  ULDC.64 UR4, c[0x0][0x588] ;  /* 0x0001620000047ab9 */ /* 0x000fe40000000a00 */
[----:B------:R-:W-:-:S04]  /*0cc0*/  ISETP.NE.U32.AND P0, PT, RZ, UR4, PT ;  /* 0x00000004ff007c0c */ /* 0x000fc8000bf05070 */
[----:B------:R-:W-:-:S13]  /*0cd0*/  ISETP.NE.AND.EX P0, PT, RZ, UR5, PT, P0 ;  /* 0x00000005ff007c0c */ /* 0x000fda000bf05300 */
[----:B------:R-:W-:Y:S05]  /*0ce0*/  @!P0 BRA `(.L_x_9) ;  /* 0x00000000000c8947 */ /* 0x000fea0003800000 */
[----:B------:R-:W0:Y:S02]  /*0cf0*/  LDC.64 R88, c[0x0][0x588] ;  /* 0x00016200ff587b82 */ /* 0x000e240000000a00 */
[----:B0-----:R1:W5:Y:S01]  /*0d00*/  LDG.E R88, desc[UR36][R88.64] ;  /* 0x0000002458587981 */ /* 0x001362000c1e1900 */
[----:B------:R-:W-:Y:S05]  /*0d10*/  BRA `(.L_x_8) ;  /* 0x0000000000087947 */ /* 0x000fea0003800000 */
.L_x_9:
[----:B------:R-:W-:Y:S02]  /*0d20*/  ULDC UR4, c[0x0][0x580] ;  /* 0x0001600000047ab9 */ /* 0x000fe40000000800 */
[----:B------:R-:W-:-:S07]  /*0d30*/  IMAD.U32 R88, RZ, RZ, UR4 ;  /* 0x00000004ff587e24 */ /* 0x000fce000f8e00ff */
.L_x_8:
[----:B------:R-:W-:Y:S02]  /*0d40*/  ULDC.64 UR4, c[0x0][0x5a0] ;  /* 0x0001680000047ab9 */ /* 0x000fe40000000a00 */
[----:B------:R-:W-:-:S04]  /*0d50*/  ISETP.NE.U32.AND P0, PT, RZ, UR4, PT ;  /* 0x00000004ff007c0c */ /* 0x000fc8000bf05070 */
[----:B------:R-:W-:-:S13]  /*0d60*/  ISETP.NE.AND.EX P0, PT, RZ, UR5, PT, P0 ;  /* 0x00000005ff007c0c */ /* 0x000fda000bf05300 */
[----:B------:R-:W-:Y:S05]  /*0d70*/  @!P0 BRA `(.L_x_10) ;  /* 0x00000000001c8947 */ /* 0x000fea0003800000 */
[----:B0-----:R-:W0:Y:S02]  /*0d80*/  LDC.64 R4, c[0x0][0x5a0] ;  /* 0x00016800ff047b82 */ /* 0x001e240000000a00 */
[----:B0-----:R-:W2:Y:S02]  /*0d90*/  LDG.E.64 R4, desc[UR36][R4.64] ;  /* 0x0000002404047981 */ /* 0x001ea4000c1e1b00 */
[----:B--2---:R-:W-:-:S04]  /*0da0*/  ISETP.NE.U32.AND P0, PT, R4, RZ, PT ;  /* 0x000000ff0400720c */ /* 0x004fc80003f05070 */
[----:B------:R-:W-:-:S13]  /*0db0*/  ISETP.NE.AND.EX P0, PT, R5, RZ, PT, P0 ;  /* 0x000000ff0500720c */ /* 0x000fda0003f05300 */
[----:B------:R-:W-:Y:S05]  /*0dc0*/  @!P0 BRA `(.L_x_10) ;  /* 0x0000000000088947 */ /* 0x000fea0003800000 */
[----:B-1----:R0:W5:Y:S01]  /*0dd0*/  LD.E R89, desc[UR36][R4.64] ;  /* 0x0000002404597980 */ /* 0x002162000c101900 */
[----:B------:R-:W-:Y:S05]  /*0de0*/  BRA `(.L_x_11) ;  /* 0x0000000000247947 */ /* 0x000fea0003800000 */
.L_x_10:
[----:B------:R-:W-:Y:S02]  /*0df0*/  ULDC.64 UR4, c[0x0][0x590] ;  /* 0x0001640000047ab9 */ /* 0x000fe40000000a00 */
[----:B------:R-:W-:-:S04]  /*0e00*/  ISETP.NE.U32.AND P0, PT, RZ, UR4, PT ;  /* 0x00000004ff007c0c */ /* 0x000fc8000bf05070 */
[----:B------:R-:W-:-:S13]  /*0e10*/  ISETP.NE.AND.EX P0, PT, RZ, UR5, PT, P0 ;  /* 0x00000005ff007c0c */ /* 0x000fda000bf05300 */
[----:B------:R-:W-:Y:S05]  /*0e20*/  @!P0 BRA `(.L_x_12) ;  /* 0x00000000000c8947 */ /* 0x000fea0003800000 */
[----:B0-----:R-:W1:Y:S02]  /*0e30*/  LDC.64 R4, c[0x0][0x590] ;  /* 0x00016400ff047b82 */ /* 0x001e640000000a00 */
[----:B-1----:R1:W5:Y:S01]  /*0e40*/  LDG.E R89, desc[UR36][R4.64] ;  /* 0x0000002404597981 */ /* 0x002362000c1e1900 */
[----:B------:R-:W-:Y:S05]  /*0e50*/  BRA `(.L_x_11) ;  /* 0x0000000000087947 */ /* 0x000fea0003800000 */
.L_x_12:
[----:B------:R-:W-:Y:S02]  /*0e60*/  ULDC UR4, c[0x0][0x584] ;  /* 0x0001610000047ab9 */ /* 0x000fe40000000800 */
[----:B-1----:R-:W-:-:S07]  /*0e70*/  IMAD.U32 R89, RZ, RZ, UR4 ;  /* 0x00000004ff597e24 */ /* 0x002fce000f8e00ff */
.L_x_11:
[----:B------:R-:W-:-:S13]  /*0e80*/  LOP3.LUT P0, RZ, R0, 0xff, RZ, 0xc0, !PT ;  /* 0x000000ff00ff7812 */ /* 0x000fda000780c0ff */
[----:B------:R-:W-:Y:S05]  /*0e90*/  @!P0 EXIT ;  /* 0x000000000000894d */ /* 0x000fea0003800000 */
[----:B------:R-:W-:Y:S01]  /*0ea0*/  ULDC UR4, c[0x0][0x28c] ;  /* 0x0000a30000047ab9 */ /* 0x000fe20000000800 */
[----:B------:R-:W-:Y:S01]  /*0eb0*/  LOP3.LUT R104, R19, 0x1, RZ, 0xfc, !PT ;  /* 0x0000000113687812 */ /* 0x000fe200078efcff */
[----:B------:R-:W-:Y:S01]  /*0ec0*/  UIADD3 UR4, UR4, 0x1f, URZ ;  /* 0x0000001f04047890 */ /* 0x000fe2000fffe03f */
[----:B------:R-:W-:Y:S01]  /*0ed0*/  UMOV UR38, URZ ;  /* 0x0000003f00267c82 */ /* 0x000fe20008000000 */
[----:B------:R-:W-:Y:S02]  /*0ee0*/  UMOV UR39, URZ ;  /* 0x0000003f00277c82 */ /* 0x000fe40008000000 */
[----:B------:R-:W-:-:S04]  /*0ef0*/  USHF.R.S32.HI UR5, URZ, 0x1f, UR4 ;  /* 0x0000001f3f057899 */ /* 0x000fc80008011404 */
[----:B------:R-:W-:-:S04]  /*0f00*/  ULEA.HI UR5, UR5, UR4, URZ, 0x5 ;  /* 0x0000000405057291 */ /* 0x000fc8000f8f283f */
[----:B------:R-:W-:-:S12]  /*0f10*/  USHF.R.S32.HI UR40, URZ, 0x5, UR5 ;  /* 0x000000053f287899 */ /* 0x000fd80008011405 */
.L_x_156:
[----:B------:R-:W-:Y:S01]  /*0f20*/  LOP3.LUT R0, R18, 0x80, RZ, 0xc0, !PT ;  /* 0x0000008012007812 */ /* 0x000fe200078ec0ff */
[----:B------:R-:W2:Y:S01]  /*0f30*/  S2UR UR7, SR_CgaCtaId ;  /* 0x00000000000779c3 */ /* 0x000ea20000008800 */
[----:B------:R-:W-:Y:S02]  /*0f40*/  UMOV UR6, 0x400 ;  /* 0x0000040000067882 */ /* 0x000fe40000000000 */
[----:B------:R-:W-:-:S06]  /*0f50*/  SHF.R.U32.HI R0, RZ, 0x7, R0 ;  /* 0x00000007ff007819 */ /* 0x000fcc0000011600 */
[----:B---3--:R-:W3:Y:S01]  /*0f60*/  SHFL.IDX PT, R0, R0, RZ, 0x1f ;  /* 0x00001fff00007589 */ /* 0x008ee200000e0000 */
[----:B--2---:R-:W-:Y:S01]  /*0f70*/  ULEA UR42, UR7, UR6, 0x18 ;  /* 0x00000006072a7291 */ /* 0x004fe2000f8ec03f */
[----:B---3--:R-:W-:-:S13]  /*0f80*/  R2UR UR4, R0 ;  /* 0x00000000000472ca */ /* 0x008fda00000e0000 */
[----:B------:R-:W-:-:S04]  /*0f90*/  ULEA.HI UR5, UR4, UR4, URZ, 0x1 ;  /* 0x0000000404057291 */ /* 0x000fc8000f8f083f */
[----:B------:R-:W-:-:S04]  /*0fa0*/  ULOP3.LUT UR5, UR5, 0x7fffe, URZ, 0xc0, !UPT ;  /* 0x0007fffe05057892 */ /* 0x000fc8000f8ec03f */
[----:B------:R-:W-:-:S03]  /*0fb0*/  UIADD3 UR5, UR4, -UR5, URZ ;  /* 0x8000000504057290 */ /* 0x000fc6000fffe03f */
[----:B------:R-:W-:Y:S01]  /*0fc0*/  ULDC UR4, c[0x0][0x28c] ;  /* 0x0000a30000047ab9 */ /* 0x000fe20000000800 */
[----:B------:R-:W-:Y:S01]  /*0fd0*/  ULEA UR5, UR5, UR42, 0xd ;  /* 0x0000002a05057291 */ /* 0x000fe2000f8e683f */
[----:B------:R-:W-:-:S03]  /*0fe0*/  ISETP.LT.AND P0, PT, RZ, UR4, PT ;  /* 0x00000004ff007c0c */ /* 0x000fc6000bf01270 */
[----:B------:R-:W-:-:S04]  /*0ff0*/  UIADD3 UR5, UR5, 0x100, URZ ;  /* 0x0000010005057890 */ /* 0x000fc8000fffe03f */
[----:B------:R-:W-:-:S04]  /*1000*/  USHF.R.U32.HI UR5, URZ, 0x4, UR5 ;  /* 0x000000043f057899 */ /* 0x000fc80008011605 */
[----:B------:R-:W-:Y:S02]  /*1010*/  ULOP3.LUT UR41, UR5, 0x3fff, URZ, 0xc0, !UPT ;  /* 0x00003fff05297892 */ /* 0x000fe4000f8ec03f */
[----:B01--4-:R-:W-:Y:S10]  /*1020*/  @P0 BRA `(.L_x_13) ;  /* 0x0000000000400947 */ /* 0x013ff40003800000 */
[----:B------:R-:W-:Y:S01]  /*1030*/  MOV R0, 0x0 ;  /* 0x0000000000007802 */ /* 0x000fe20000000f00 */
[----:B------:R-:W-:Y:S01]  /*1040*/  ULDC.64 UR4, c[0x4][0x68] ;  /* 0x01001a0000047ab9 */ /* 0x000fe20000000a00 */
[----:B------:R-:W-:Y:S01]  /*1050*/  ULDC.64 UR6, c[0x4][0x8] ;  /* 0x0100020000067ab9 */ /* 0x000fe20000000a00 */
[----:B01----:R-:W-:Y:S01]  /*1060*/  IMAD.U32 R4, RZ, RZ, UR4 ;  /* 0x00000004ff047e24 */ /* 0x003fe2000f8e00ff */
[----:B------:R0:W1:Y:S01]  /*1070*/  LDC.64 R14, c[0x4][R0] ;  /* 0x01000000000e7b82 */ /* 0x0000620000000a00 */
[----:B------:R-:W-:Y:S01]  /*1080*/  IMAD.U32 R5, RZ, RZ, UR5 ;  /* 0x00000005ff057e24 */ /* 0x000fe2000f8e00ff */
[----:B------:R-:W-:Y:S01]  /*1090*/  ULDC.64 UR4, c[0x4][0x70] ;  /* 0x01001c0000047ab9 */ /* 0x000fe20000000a00 */
[----:B------:R-:W-:Y:S02]  /*10a0*/  IMAD.U32 R10, RZ, RZ, UR6 ;  /* 0x00000006ff0a7e24 */ /* 0x000fe4000f8e00ff */
[----:B------:R-:W-:Y:S02]  /*10b0*/  IMAD.U32 R6, RZ, RZ, UR4 ;  /* 0x00000004ff067e24 */ /* 0x000fe4000f8e00ff */
[----:B------:R-:W-:-:S02]  /*10c0*/  IMAD.U32 R7, RZ, RZ, UR5 ;  /* 0x00000005ff077e24 */ /* 0x000fc4000f8e00ff */
[----:B------:R-:W-:Y:S02]  /*10d0*/  IMAD.U32 R11, RZ, RZ, UR7 ;  /* 0x00000007ff0b7e24 */ /* 0x000fe4000f8e00ff */
[----:B------:R-:W-:Y:S02]  /*10e0*/  IMAD.MOV.U32 R8, RZ, RZ, 0x1e1 ;  /* 0x000001e1ff087424 */ /* 0x000fe400078e00ff */
[----:B------:R-:W-:Y:S02]  /*10f0*/  IMAD.MOV.U32 R12, RZ, RZ, 0x1 ;  /* 0x00000001ff0c7424 */ /* 0x000fe400078e00ff */
[----:B0-----:R-:W-:-:S07]  /*1100*/  IMAD.MOV.U32 R13, RZ, RZ, RZ ;  /* 0x000000ffff0d7224 */ /* 0x001fce00078e00ff */
[----:B------:R-:W-:-:S07]  /*1110*/  LEPC R20, `(.L_x_13) ;  /* 0x000000001014794e */ /* 0x000fce0000000000 */
[----:B-1---5:R-:W-:Y:S05]  /*1120*/  CALL.ABS.NOINC R14 ;  /* 0x000000000e007343 */ /* 0x022fea0003c00000 */
.L_x_13:
[----:B------:R-:W-:-:S13]  /*1130*/  ISETP.NE.AND P0, PT, R104, 0x3, PT ;  /* 0x000000036800780c */ /* 0x000fda0003f05270 */
[----:B------:R-:W-:Y:S05]  /*1140*/  @!P0 BRA `(.L_x_14) ;  /* 0x0000000000048947 */ /* 0x000fea0003800000 */
[----:B------:R-:W-:Y:S01]  /*1150*/  BPT.TRAP 0x1 ;  /* 0x000000040000795c */ /* 0x000fe20000300000 */
.L_x_14:
[----:B------:R-:W-:Y:S02]  /*1160*/  IMAD.U32 R3, RZ, RZ, UR39 ;  /* 0x00000027ff037e24 */ /* 0x000fe4000f8e00ff */
[----:B------:R-:W-:-:S03]  /*1170*/  IMAD.U32 R0, RZ, RZ, UR38 ;  /* 0x00000026ff007e24 */ /* 0x000fc6000f8e00ff */
[----:B------:R-:W-:Y:S02]  /*1180*/  LEA R3, R3, UR42, 0x3 ;  /* 0x0000002a03037c11 */ /* 0x000fe4000f8e18ff */
[----:B------:R-:W-:-:S04]  /*1190*/  SHF.L.U32 R0, R0, 0x1f, RZ ;  /* 0x0000001f00007819 */ /* 0x000fc800000006ff */
[----:B------:R2:W3:Y:S01]  /*11a0*/  SYNCS.PHASECHK.TRANS64.TRYWAIT P1, [R3+URZ], R0 ;  /* 0x00000000030075a7 */ /* 0x0004e2000802017f */
[----:B------:R-:W-:Y:S05]  /*11b0*/  @!P0 BRA `(.L_x_15) ;  /* 0x0000000000048947 */ /* 0x000fea0003800000 */
[----:B------:R-:W-:Y:S01]  /*11c0*/  BPT.TRAP 0x1 ;  /* 0x000000040000795c */ /* 0x000fe20000300000 */
.L_x_15:
[----:B---3--:R-:W-:Y:S05]  /*11d0*/  @P1 BRA `(.L_x_16) ;  /* 0x0000000000081947 */ /* 0x008fea0003800000 */
[----:B------:R-:W3:Y:S02]  /*11e0*/  SYNCS.PHASECHK.TRANS64.TRYWAIT P1, [R3+URZ], R0 ;  /* 0x00000000030075a7 */ /* 0x000ee4000802017f */
[----:B---3--:R-:W-:Y:S05]  /*11f0*/  @!P1 BRA `(.L_x_17) ;  /* 0x0000007000c49947 */ /* 0x008fea0003800000 */
.L_x_16:
[----:B------:R-:W-:-:S04]  /*1200*/  UISETP.LT.AND UP0, UPT, UR40, 0x1, UPT ;  /* 0x000000012800788c */ /* 0x000fc8000bf01270 */
[----:B------:R-:W-:-:S04]  /*1210*/  USEL UR4, UR40, 0x1, UP0 ;  /* 0x0000000128047887 */ /* 0x000fc80008000000 */
[----:B------:R-:W-:-:S06]  /*1220*/  UIADD3 UR4, UR40, -UR4, URZ ;  /* 0x8000000428047290 */ /* 0x000fcc000fffe03f */
[----:B--23--:R-:W-:Y:S01]  /*1230*/  IMAD.U32 R0, RZ, RZ, UR4 ;  /* 0x00000004ff007e24 */ /* 0x00cfe2000f8e00ff */
[----:B------:R-:W-:Y:S05]  /*1240*/  WARPSYNC.ALL ;  /* 0x0000000000007948 */ /* 0x000fea0003800000 */
[----:B------:R-:W-:Y:S01]  /*1250*/  ISETP.GE.AND P1, PT, R0, 0x1, PT ;  /* 0x000000010000780c */ /* 0x000fe20003f26270 */
[----:B------:R-:W-:Y:S01]  /*1260*/  UIADD3 UR4, UR42, 0x18100, URZ ;  /* 0x000181002a047890 */ /* 0x000fe2000fffe03f */
[----:B------:R-:W-:Y:S01]  /*1270*/  WARPGROUP.ARRIVE ;  /* 0x00000000000079c5 */ /* 0x000fe20000000000 */
[----:B------:R-:W-:Y:S01]  /*1280*/  UMOV UR9, 0x40000040 ;  /* 0x4000004000097882 */ /* 0x000fe20000000000 */
[----:B------:R-:W-:Y:S01]  /*1290*/  UMOV UR11, 0x40000040 ;  /* 0x40000040000b7882 */ /* 0x000fe20000000000 */
[----:B------:R-:W-:-:S04]  /*12a0*/  USHF.R.U32.HI UR4, URZ, 0x4, UR4 ;  /* 0x000000043f047899 */ /* 0x000fc80008011604 */
[----:B------:R-:W-:Y:S02]  /*12b0*/  ULOP3.LUT UR5, UR4, 0x3fff, URZ, 0xc0, !UPT ;  /* 0x00003fff04057892 */ /* 0x000fe4000f8ec03f */
[----:B------:R-:W-:Y:S02]  /*12c0*/  ULOP3.LUT UR4, UR41, 0x10000, URZ, 0xfc, !UPT ;  /* 0x0001000029047892 */ /* 0x000fe4000f8efc3f */
[----:B------:R-:W-:Y:S02]  /*12d0*/  ULOP3.LUT UR5, UR5, 0x10000, URZ, 0xfc, !UPT ;  /* 0x0001000005057892 */ /* 0x000fe4000f8efc3f */
[----:B------:R-:W-:Y:S02]  /*12e0*/  ULEA UR7, UR39, UR4, 0xb ;  /* 0x0000000427077291 */ /* 0x000fe4000f8e583f */
[----:B------:R-:W-:Y:S02]  /*12f0*/  ULEA UR6, UR39, UR5, 0x9 ;  /* 0x0000000527067291 */ /* 0x000fe4000f8e483f */
[----:B------:R-:W-:-:S03]  /*1300*/  UIADD3 UR12, UR7, 0x400, URZ ;  /* 0x00000400070c7890 */ /* 0x000fc6000fffe03f */
[----:B------:R-:W-:Y:S02]  /*1310*/  UMOV UR8, UR7 ;  /* 0x0000000700087c82 */ /* 0x000fe40008000000 */
[----:B------:R-:W-:Y:S02]  /*1320*/  UMOV UR10, UR6 ;  /* 0x00000006000a7c82 */ /* 0x000fe40008000000 */
[----:B------:R-:W-:Y:S01]  /*1330*/  HGMMA.64x64x8.F32.TF32 R56, gdesc[UR8], RZ, !UPT, gsb0 ;  /* 0x04e00000083879f0 */ /* 0x000fe2000c0028ff */
[----:B------:R-:W-:Y:S01]  /*1340*/  UMOV UR8, UR12 ;  /* 0x0000000c00087c82 */ /* 0x000fe20008000000 */
[----:B------:R-:W-:Y:S01]  /*1350*/  UMOV UR9, 0x40000040 ;  /* 0x4000004000097882 */ /* 0x000fe20000000000 */
[----:B------:R-:W-:Y:S01]  /*1360*/  UIADD3 UR12, UR7, 0x402, URZ ;  /* 0x00000402070c7890 */ /* 0x000fe2000fffe03f */
[----:B------:R-:W-:Y:S02]  /*1370*/  WARPGROUP.DEPBAR.LE gsb0, 0x0 ;  /* 0x00008000000079c5 */ /* 0x000fe40000010000 */
[----:B------:R-:W-:-:S06]  /*1380*/  WARPGROUP.ARRIVE ;  /* 0x00000000000079c5 */ /* 0x000fcc0000000000 */
[----:B------:R-:W-:Y:S01]  /*1390*/  HGMMA.64x64x8.F32.TF32 R24, gdesc[UR8], RZ, !UPT, gsb0 ;  /* 0x04e00000081879f0 */ /* 0x000fe2000c0028ff */
[----:B------:R-:W-:Y:S02]  /*13a0*/  UIADD3 UR8, UR7, 0x2, URZ ;  /* 0x0000000207087890 */ /* 0x000fe4000fffe03f */
[----:B------:R-:W-:Y:S01]  /*13b0*/  UIADD3 UR10, UR6, 0x2, URZ ;  /* 0x00000002060a7890 */ /* 0x000fe2000fffe03f */
[----:B------:R-:W-:Y:S01]  /*13c0*/  UMOV UR9, 0x40000040 ;  /* 0x4000004000097882 */ /* 0x000fe20000000000 */
[----:B------:R-:W-:Y:S01]  /*13d0*/  UMOV UR11, 0x40000040 ;  /* 0x40000040000b7882 */ /* 0x000fe20000000000 */
[----:B------:R-:W-:Y:S02]  /*13e0*/  WARPGROUP.DEPBAR.LE gsb0, 0x0 ;  /* 0x00008000000079c5 */ /* 0x000fe40000010000 */
[----:B------:R-:W-:-:S06]  /*13f0*/  WARPGROUP.ARRIVE ;  /* 0x00000000000079c5 */ /* 0x000fcc0000000000 */
[----:B------:R-:W-:Y:S01]  /*1400*/  HGMMA.64x64x8.F32.TF32 R56, gdesc[UR8], R56, gsb0 ;  /* 0x04e00000083879f0 */ /* 0x000fe20008002838 */
[----:B------:R-:W-:Y:S01]  /*1410*/  UMOV UR8, UR12 ;  /* 0x0000000c00087c82 */ /* 0x000fe20008000000 */
[----:B------:R-:W-:Y:S01]  /*1420*/  UMOV UR9, 0x40000040 ;  /* 0x4000004000097882 */ /* 0x000fe20000000000 */
[----:B------:R-:W-:Y:S01]  /*1430*/  UIADD3 UR12, UR7, 0x404, URZ ;  /* 0x00000404070c7890 */ /* 0x000fe2000fffe03f */
[----:B------:R-:W-:Y:S02]  /*1440*/  WARPGROUP.DEPBAR.LE gsb0, 0x0 ;  /* 0x00008000000079c5 */ /* 0x000fe40000010000 */
[----:B------:R-:W-:-:S06]  /*1450*/  WARPGROUP.ARRIVE ;  /* 0x00000000000079c5 */ /* 0x000fcc0000000000 */
[----:B------:R-:W-:Y:S01]  /*1460*/  HGMMA.64x64x8.F32.TF32 R24, gdesc[UR8], R24, gsb0 ;  /* 0x04e00000081879f0 */ /* 0x000fe20008002818 */
        /* <DEDUP_REMOVED lines=9> */
[----:B------:R-:W-:Y:S02]  /*1500*/  WARPGROUP.DEPBAR.LE gsb0, 0x0 ;  /* 0x00008000000079c5 */ /* 0x000fe40000010000 */
[----:B------:R-:W-:-:S06]  /*1510*/  WARPGROUP.ARRIVE ;  /* 0x00000000000079c5 */ /* 0x000fcc0000000000 */
[----:B------:R-:W-:Y:S01]  /*1520*/  HGMMA.64x64x8.F32.TF32 R24, gdesc[UR8], R24, gsb0 ;  /* 0x04e00000081879f0 */ /* 0x000fe20008002818 */
[----:B------:R-:W-:Y:S02]  /*1530*/  UIADD3 UR8, UR7, 0x6, URZ ;  /* 0x0000000607087890 */ /* 0x000fe4000fffe03f */
[----:B------:R-:W-:Y:S01]  /*1540*/  UIADD3 UR10, UR6, 0x6, URZ ;  /* 0x00000006060a7890 */ /* 0x000fe2000fffe03f */
[----:B------:R-:W-:Y:S01]  /*1550*/  UMOV UR9, 0x40000040 ;  /* 0x4000004000097882 */ /* 0x000fe20000000000 */
[----:B------:R-:W-:Y:S01]  /*1560*/  UMOV UR11, 0x40000040 ;  /* 0x40000040000b7882 */ /* 0x000fe20000000000 */
[----:B------:R-:W-:Y:S01]  /*1570*/  UIADD3 UR7, UR7, 0x406, URZ ;  /* 0x0000040607077890 */ /* 0x000fe2000fffe03f */
[----:B------:R-:W-:Y:S02]  /*1580*/  WARPGROUP.DEPBAR.LE gsb0, 0x0 ;  /* 0x00008000000079c5 */ /* 0x000fe40000010000 */
[----:B------:R-:W-:-:S06]  /*1590*/  WARPGROUP.ARRIVE ;  /* 0x00000000000079c5 */ /* 0x000fcc0000000000 */
[----:B------:R-:W-:Y:S01]  /*15a0*/  HGMMA.64x64x8.F32.TF32 R56, gdesc[UR8], R56, gsb0 ;  /* 0x04e00000083879f0 */ /* 0x000fe20008002838 */
[----:B------:R-:W-:Y:S01]  /*15b0*/  UMOV UR8, UR7 ;  /* 0x0000000700087c82 */ /* 0x000fe20008000000 */
[----:B------:R-:W-:Y:S01]  /*15c0*/  UMOV UR9, 0x40000040 ;  /* 0x4000004000097882 */ /* 0x000fe20000000000 */
[----:B------:R-:W-:Y:S02]  /*15d0*/  WARPGROUP.DEPBAR.LE gsb0, 0x0 ;  /* 0x00008000000079c5 */ /* 0x000fe40000010000 */
[----:B------:R-:W-:-:S06]  /*15e0*/  WARPGROUP.ARRIVE ;  /* 0x00000000000079c5 */ /* 0x000fcc0000000000 */
[----:B------:R-:W-:Y:S03]  /*15f0*/  HGMMA.64x64x8.F32.TF32 R24, gdesc[UR8], R24, gsb0 ;  /* 0x04e00000081879f0 */ /* 0x000fe60008002818 */
[----:B------:R-:W-:Y:S02]  /*1600*/  WARPGROUP.DEPBAR.LE gsb0, 0x0 ;  /* 0x00008000000079c5 */ /* 0x000fe40000010000 */
[----:B------:R-:W-:Y:S05]  /*1610*/  @!P1 BRA `(.L_x_18) ;  /* 0x0000000400789947 */ /* 0x000fea0003800000 */
[----:B------:R-:W-:-:S04]  /*1620*/  UIADD3 UR6, UR39, 0x1, URZ ;  /* 0x0000000127067890 */ /* 0x000fc8000fffe03f */
[----:B------:R-:W-:-:S04]  /*1630*/  UISETP.NE.AND UP0, UPT, UR6, 0x3, UPT ;  /* 0x000000030600788c */ /* 0x000fc8000bf05270 */
[----:B------:R-:W-:Y:S02]  /*1640*/  USEL UR7, URZ, 0x1, UP0 ;  /* 0x000000013f077887 */ /* 0x000fe40008000000 */
[----:B------:R-:W-:Y:S02]  /*1650*/  USEL UR6, UR6, URZ, UP0 ;  /* 0x0000003f06067287 */ /* 0x000fe40008000000 */
[----:B------:R-:W-:-:S06]  /*1660*/  ULOP3.LUT UR7, UR38, UR7, URZ, 0x3c, !UPT ;  /* 0x0000000726077292 */ /* 0x000fcc000f8e3c3f */
[----:B01----:R-:W-:Y:S01]  /*1670*/  IMAD.U32 R5, RZ, RZ, UR7 ;  /* 0x00000007ff057e24 */ /* 0x003fe2000f8e00ff */
[----:B------:R-:W-:-:S06]  /*1680*/  UMOV UR7, UR39 ;  /* 0x0000002700077c82 */ /* 0x000fcc0008000000 */
.L_x_25:
[----:B01----:R-:W-:Y:S05]  /*1690*/  @!P0 BRA `(.L_x_19) ;  /* 0x0000000000048947 */ /* 0x003fea0003800000 */
[----:B------:R-:W-:Y:S01]  /*16a0*/  BPT.TRAP 0x1 ;  /* 0x000000040000795c */ /* 0x000fe20000300000 */
.L_x_19:
[----:B------:R-:W0:Y:S01]  /*16b0*/  S2UR UR9, SR_CgaCtaId ;  /* 0x00000000000979c3 */ /* 0x000e220000008800 */
[----:B------:R-:W-:Y:S01]  /*16c0*/  UMOV UR8, 0x400 ;  /* 0x0000040000087882 */ /* 0x000fe20000000000 */
[----:B------:R-:W-:Y:S01]  /*16d0*/  SHF.L.U32 R3, R5, 0x1f, RZ ;  /* 0x0000001f05037819 */ /* 0x000fe200000006ff */
[----:B0-----:R-:W-:-:S04]  /*16e0*/  ULEA UR15, UR9, UR8, 0x18 ;  /* 0x00000008090f7291 */ /* 0x001fc8000f8ec03f */
[----:B------:R-:W-:-:S09]  /*16f0*/  ULEA UR8, UR6, UR15, 0x3 ;  /* 0x0000000f06087291 */ /* 0x000fd2000f8e183f */
[----:B------:R0:W1:Y:S01]  /*1700*/  SYNCS.PHASECHK.TRANS64.TRYWAIT P1, [UR8], R3 ;  /* 0x00000003ff0075a7 */ /* 0x0000620008020148 */
[----:B------:R-:W-:Y:S05]  /*1710*/  @!P0 BRA `(.L_x_20) ;  /* 0x0000000000048947 */ /* 0x000fea0003800000 */
[----:B------:R-:W-:Y:S01]  /*1720*/  BPT.TRAP 0x1 ;  /* 0x000000040000795c */ /* 0x000fe20000300000 */
.L_x_20:
[----:B-1----:R-:W-:Y:S05]  /*1730*/  @P1 BRA `(.L_x_21) ;  /* 0x0000000000081947 */ /* 0x002fea0003800000 */
[----:B------:R-:W1:Y:S02]  /*1740*/  SYNCS.PHASECHK.TRANS64.TRYWAIT P1, [UR8], R3 ;  /* 0x00000003ff0075a7 */ /* 0x000e640008020148 */
[----:B-1----:R-:W-:Y:S05]  /*1750*/  @!P1 BRA `(.L_x_22) ;  /* 0x0000006c00809947 */ /* 0x002fea0003800000 */
.L_x_21:
[----:B------:R-:W-:Y:S01]  /*1760*/  ULEA UR12, UR6, UR5, 0x9 ;  /* 0x00000005060c7291 */ /* 0x000fe2000f8e483f */
[----:B------:R-:W-:Y:S01]  /*1770*/  WARPGROUP.ARRIVE ;  /* 0x00000000000079c5 */ /* 0x000fe20000000000 */
[----:B------:R-:W-:Y:S01]  /*1780*/  ULEA UR13, UR6, UR4, 0xb ;  /* 0x00000004060d7291 */ /* 0x000fe2000f8e583f */
[----:B------:R-:W-:Y:S01]  /*1790*/  UMOV UR11, 0x40000040 ;  /* 0x40000040000b7882 */ /* 0x000fe20000000000 */
[----:B------:R-:W-:Y:S02]  /*17a0*/  UMOV UR9, 0x40000040 ;  /* 0x4000004000097882 */ /* 0x000fe40000000000 */
[----:B------:R-:W-:Y:S01]  /*17b0*/  UIADD3 UR14, UR13, 0x400, URZ ;  /* 0x000004000d0e7890 */ /* 0x000fe2000fffe03f */
[----:B------:R-:W-:Y:S02]  /*17c0*/  UMOV UR10, UR12 ;  /* 0x0000000c000a7c82 */ /* 0x000fe40008000000 */
[----:B------:R-:W-:Y:S02]  /*17d0*/  UMOV UR8, UR13 ;  /* 0x0000000d00087c82 */ /* 0x000fe40008000000 */
[----:B------:R-:W-:Y:S01]  /*17e0*/  HGMMA.64x64x8.F32.TF32 R56, gdesc[UR8], R56, gsb0 ;  /* 0x04e00000083879f0 */ /* 0x000fe20008002838 */
[----:B------:R-:W-:Y:S01]  /*17f0*/  UMOV UR9, 0x40000040 ;  /* 0x4000004000097882 */ /* 0x000fe20000000000 */
[----:B------:R-:W-:Y:S01]  /*1800*/  UMOV UR8, UR14 ;  /* 0x0000000e00087c82 */ /* 0x000fe20008000000 */
[----:B------:R-:W-:Y:S01]  /*1810*/  UIADD3 UR14, UR13, 0x402, URZ ;  /* 0x000004020d0e7890 */ /* 0x000fe2000fffe03f */
[----:B------:R-:W-:-:S02]  /*1820*/  WARPGROUP.DEPBAR.LE gsb0, 0x0 ;  /* 0x00008000000079c5 */ /* 0x000fc40000010000 */
        /* <DEDUP_REMOVED lines=42> */
[----:B------:R-:W-:Y:S01]  /*1ad0*/  BPT.TRAP 0x1 ;  /* 0x000000040000795c */ /* 0x000fe20000300000 */
.L_x_23:
[----:B------:R-:W-:Y:S01]  /*1ae0*/  ULEA UR8, UR7, UR15, 0x3 ;  /* 0x0000000f07087291 */ /* 0x000fe2000f8e183f */
[----:B------:R-:W-:-:S03]  /*1af0*/  ISETP.GT.U32.AND P1, PT, R19, 0x1, PT ;  /* 0x000000011300780c */ /* 0x000fc60003f24070 */
[----:B------:R-:W-:-:S04]  /*1b00*/  UIADD3 UR8, UR8, 0x18, URZ ;  /* 0x0000001808087890 */ /* 0x000fc8000fffe03f */
[----:B------:R-:W-:-:S09]  /*1b10*/  UPRMT UR8, URZ, 0x654, UR8 ;  /* 0x000006543f087896 */ /* 0x000fd20008000008 */
[----:B------:R-:W-:Y:S01]  /*1b20*/  SYNCS.ARRIVE.TRANS64.RED.A1T0 RZ, [UR8], RZ ;  /* 0x000000ffffff79a7 */ /* 0x000fe20008100408 */
[----:B------:R-:W-:Y:S05]  /*1b30*/  @P1 BRA `(.L_x_24) ;  /* 0x0000000000041947 */ /* 0x000fea0003800000 */
[----:B------:R-:W-:Y:S01]  /*1b40*/  BPT.TRAP 0x1 ;  /* 0x000000040000795c */ /* 0x000fe20000300000 */
.L_x_24:
[----:B------:R-:W-:Y:S01]  /*1b50*/  UIADD3 UR6, UR6, 0x1, URZ ;  /* 0x0000000106067890 */ /* 0x000fe2000fffe03f */
[C---:B------:R-:W-:Y:S01]  /*1b60*/  ISETP.GT.AND P1, PT, R0.reuse, 0x1, PT ;  /* 0x000000010000780c */ /* 0x040fe20003f24270 */
[----:B------:R-:W-:Y:S01]  /*1b70*/  UIADD3 UR7, UR7, 0x1, URZ ;  /* 0x0000000107077890 */ /* 0x000fe2000fffe03f */
[----:B------:R-:W-:Y:S01]  /*1b80*/  VIADD R0, R0, 0xffffffff ;  /* 0xffffffff00007836 */ /* 0x000fe20000000000 */
[----:B------:R-:W-:Y:S02]  /*1b90*/  UISETP.NE.AND UP0, UPT, UR6, 0x3, UPT ;  /* 0x000000030600788c */ /* 0x000fe4000bf05270 */
[----:B------:R-:W-:Y:S02]  /*1ba0*/  UISETP.NE.AND UP1, UPT, UR7, 0x3, UPT ;  /* 0x000000030700788c */ /* 0x000fe4000bf25270 */
[----:B------:R-:W-:Y:S02]  /*1bb0*/  USEL UR8, URZ, 0x1, UP0 ;  /* 0x000000013f087887 */ /* 0x000fe40008000000 */
[----:B------:R-:W-:-:S02]  /*1bc0*/  USEL UR6, UR6, URZ, UP0 ;  /* 0x0000003f06067287 */ /* 0x000fc40008000000 */
[----:B------:R-:W-:Y:S02]  /*1bd0*/  USEL UR7, UR7, URZ, UP1 ;  /* 0x0000003f07077287 */ /* 0x000fe40008800000 */
[----:B------:R-:W-:Y:S01]  /*1be0*/  LOP3.LUT R5, R5, UR8, RZ, 0x3c, !PT ;  /* 0x0000000805057c12 */ /* 0x000fe2000f8e3cff */
[----:B------:R-:W-:Y:S09]  /*1bf0*/  @P1 BRA `(.L_x_25) ;  /* 0xfffffff800a41947 */ /* 0x000ff2000383ffff */
.L_x_18:
[----:B------:R-:W2:Y:S02]  /*1c00*/  LDC R0, c[0x0][0x28c] ;  /* 0x0000a300ff007b82 */ /* 0x000ea40000000800 */
[----:B--2---:R-:W-:-:S13]  /*1c10*/  ISETP.GE.AND P1, PT, R0, 0x1, PT ;  /* 0x000000010000780c */ /* 0x004fda0003f26270 */
[----:B------:R-:W-:Y:S05]  /*1c20*/  @!P1 BRA `(.L_x_26) ;  /* 0x0000000000489947 */ /* 0x000fea0003800000 */
[----:B------:R-:W-:Y:S05]  /*1c30*/  @!P0 BRA `(.L_x_27) ;  /* 0x0000000000048947 */ /* 0x000fea0003800000 */
[----:B------:R-:W-:Y:S01]  /*1c40*/  BPT.TRAP 0x1 ;  /* 0x000000040000795c */ /* 0x000fe20000300000 */
.L_x_27:
[----:B------:R-:W2:Y:S01]  /*1c50*/  S2UR UR7, SR_CgaCtaId ;  /* 0x00000000000779c3 */ /* 0x000ea20000008800 */
[----:B------:R-:W-:Y:S01]  /*1c60*/  UISETP.LT.AND UP0, UPT, UR40, 0x1, UPT ;  /* 0x000000012800788c */ /* 0x000fe2000bf01270 */
[----:B------:R-:W-:-:S03]  /*1c70*/  ISETP.GT.U32.AND P0, PT, R19, 0x1, PT ;  /* 0x000000011300780c */ /* 0x000fc60003f04070 */
[----:B------:R-:W-:-:S04]  /*1c80*/  USEL UR6, UR40, 0x1, UP0 ;  /* 0x0000000128067887 */ /* 0x000fc80008000000 */
[----:B------:R-:W-:-:S04]  /*1c90*/  UIADD3 UR6, UR39, UR40, -UR6 ;  /* 0x0000002827067290 */ /* 0x000fc8000fffe806 */
[----:B------:R-:W-:-:S04]  /*1ca0*/  UIMAD.WIDE.U32 UR4, UR6, -0x55555555, URZ ;  /* 0xaaaaaaab060478a5 */ /* 0x000fc8000f8e003f */
[----:B------:R-:W-:-:S03]  /*1cb0*/  USHF.R.U32.HI UR4, URZ, 0x1, UR5 ;  /* 0x000000013f047899 */ /* 0x000fc60008011605 */
[----:B------:R-:W-:Y:S01]  /*1cc0*/  UMOV UR5, 0x400 ;  /* 0x0000040000057882 */ /* 0x000fe20000000000 */
[----:B------:R-:W-:Y:S02]  /*1cd0*/  UIMAD UR6, UR4, -0x3, UR6 ;  /* 0xfffffffd040678a4 */ /* 0x000fe4000f8e0206 */
[----:B--2---:R-:W-:-:S04]  /*1ce0*/  ULEA UR5, UR7, UR5, 0x18 ;  /* 0x0000000507057291 */ /* 0x004fc8000f8ec03f */
[----:B------:R-:W-:-:S04]  /*1cf0*/  ULEA UR6, UR6, UR5, 0x3 ;  /* 0x0000000506067291 */ /* 0x000fc8000f8e183f */
[----:B------:R-:W-:-:S04]  /*1d00*/  UIADD3 UR6, UR6, 0x18, URZ ;  /* 0x0000001806067890 */ /* 0x000fc8000fffe03f */
[----:B------:R-:W-:-:S09]  /*1d10*/  UPRMT UR6, URZ, 0x654, UR6 ;  /* 0x000006543f067896 */ /* 0x000fd20008000006 */
[----:B------:R-:W-:Y:S01]  /*1d20*/  SYNCS.ARRIVE.TRANS64.RED.A1T0 RZ, [UR6], RZ ;  /* 0x000000ffffff79a7 */ /* 0x000fe20008100406 */
[----:B------:R-:W-:Y:S05]  /*1d30*/  @P0 BRA `(.L_x_26) ;  /* 0x0000000000040947 */ /* 0x000fea0003800000 */
[----:B------:R-:W-:Y:S01]  /*1d40*/  BPT.TRAP 0x1 ;  /* 0x000000040000795c */ /* 0x000fe20000300000 */
.L_x_26:
[----:B------:R-:W2:Y:S01]  /*1d50*/  LDC R6, c[0x0][0x288] ;  /* 0x0000a200ff067b82 */ /* 0x000ea20000000800 */
[----:B------:R-:W-:Y:S01]  /*1d60*/  LOP3.LUT R0, R22, 0x1, RZ, 0xc0, !PT ;  /* 0x0000000116007812 */ /* 0x000fe200078ec0ff */
[----:B------:R-:W-:Y:S01]  /*1d70*/  IMAD.SHL.U32 R11, R90, 0x40, RZ ;  /* 0x000000405a0b7824 */ /* 0x000fe200078e00ff */
[----:B01----:R-:W-:Y:S01]  /*1d80*/  SHF.R.U32.HI R3, RZ, 0x2, R18 ;  /* 0x00000002ff037819 */ /* 0x003fe20000011612 */
[----:B------:R-:W-:Y:S01]  /*1d90*/  UIADD3 UR39, UR40, UR39, URZ ;  /* 0x0000002728277290 */ /* 0x000fe2000fffe03f */
[----:B------:R-:W-:Y:S01]  /*1da0*/  LOP3.LUT R4, R18, 0x60, RZ, 0xc0, !PT ;  /* 0x0000006012047812 */ /* 0x000fe200078ec0ff */
[----:B------:R-:W-:Y:S01]  /*1db0*/  IMAD.SHL.U32 R8, R0, 0x40, RZ ;  /* 0x0000004000087824 */ /* 0x000fe200078e00ff */
[----:B------:R-:W-:Y:S01]  /*1dc0*/  LOP3.LUT R5, R18, 0x3, RZ, 0xc0, !PT ;  /* 0x0000000312057812 */ /* 0x000fe200078ec0ff */
[----:B------:R-:W-:Y:S01]  /*1dd0*/  UISETP.GT.U32.AND UP0, UPT, UR39, 0x2, UPT ;  /* 0x000000022700788c */ /* 0x000fe2000bf04070 */
[----:B------:R-:W-:Y:S01]  /*1de0*/  LOP3.LUT R3, R3, 0x7, RZ, 0xc0, !PT ;  /* 0x0000000703037812 */ /* 0x000fe200078ec0ff */
[----:B------:R-:W-:Y:S01]  /*1df0*/  ULDC UR7, c[0x0][0x284] ;  /* 0x0000a10000077ab9 */ /* 0x000fe20000000800 */
[----:B------:R-:W-:Y:S01]  /*1e00*/  SHF.R.U32.HI R4, RZ, 0x1, R4 ;  /* 0x00000001ff047819 */ /* 0x000fe20000011604 */
[----:B------:R-:W-:Y:S01]  /*1e10*/  UISETP.LT.U32.AND UP0, UPT, UR40, 0x3, UP0 ;  /* 0x000000032800788c */ /* 0x000fe20008701070 */
[----:B------:R-:W-:Y:S01]  /*1e20*/  SHF.R.S32.HI R15, RZ, 0x1f, R23 ;  /* 0x0000001fff0f7819 */ /* 0x000fe20000011417 */
[----:B------:R-:W-:Y:S01]  /*1e30*/  UISETP.GE.U32.AND UP1, UPT, UR40, 0x3, UPT ;  /* 0x000000032800788c */ /* 0x000fe2000bf26070 */
[--C-:B------:R-:W-:Y:S01]  /*1e40*/  IADD3 R7, RZ, -R4, -R3.reuse ;  /* 0x80000004ff077210 */ /* 0x100fe20007ffe803 */
[----:B------:R-:W-:Y:S01]  /*1e50*/  ULDC.64 UR8, c[0x0][0x5d0] ;  /* 0x0001740000087ab9 */ /* 0x000fe20000000a00 */
[----:B------:R-:W-:Y:S01]  /*1e60*/  LOP3.LUT R3, R8, 0x40, R3, 0xe2, !PT ;  /* 0x0000004008037812 */ /* 0x000fe200078ee203 */
[----:B------:R-:W-:Y:S01]  /*1e70*/  IMAD.SHL.U32 R8, R18, 0x2, RZ ;  /* 0x0000000212087824 */ /* 0x000fe200078e00ff */
[----:B------:R-:W-:Y:S01]  /*1e80*/  UIMAD.WIDE.U32 UR4, UR39, -0x55555555, URZ ;  /* 0xaaaaaaab270478a5 */ /* 0x000fe2000f8e003f */
[----:B------:R-:W-:Y:S01]  /*1e90*/  IMAD R0, R0, -0x40, R7 ;  /* 0xffffffc000007824 */ /* 0x000fe200078e0207 */
[----:B------:R-:W-:-:S02]  /*1ea0*/  USEL UR6, URZ, 0x1, !UP0 ;  /* 0x000000013f067887 */ /* 0x000fc4000c000000 */
[----:B------:R-:W-:Y:S01]  /*1eb0*/  LOP3.LUT R8, R11, 0x6, R8, 0xf8, !PT ;  /* 0x000000060b087812 */ /* 0x000fe200078ef808 */
[----:B--2---:R-:W-:Y:S01]  /*1ec0*/  IMAD R10, R5, -0x2, R6 ;  /* 0xfffffffe050a7824 */ /* 0x004fe200078e0206 */
[----:B------:R-:W-:Y:S01]  /*1ed0*/  ISETP.GE.AND P0, PT, R11, R6, PT ;  /* 0x000000060b00720c */ /* 0x000fe20003f06270 */
[C---:B------:R-:W-:Y:S01]  /*1ee0*/  IMAD.SHL.U32 R5, R100.reuse, 0x100, RZ ;  /* 0x0000010064057824 */ /* 0x040fe200078e00ff */
[----:B------:R-:W-:Y:S01]  /*1ef0*/  SHF.R.S32.HI R9, RZ, 0x1f, R8 ;  /* 0x0000001fff097819 */ /* 0x000fe20000011408 */
[----:B------:R-:W-:Y:S01]  /*1f00*/  IMAD R6, R15, UR8, RZ ;  /* 0x000000080f067c24 */ /* 0x000fe2000f8e02ff */
[----:B------:R-:W-:Y:S01]  /*1f10*/  USHF.R.U32.HI UR4, URZ, 0x1, UR5 ;  /* 0x000000013f047899 */ /* 0x000fe20008011605 */
[----:B------:R-:W-:Y:S01]  /*1f20*/  IMAD.WIDE R100, R100, 0x100, RZ ;  /* 0x0000010064647825 */ /* 0x000fe200078e02ff */
[----:B------:R-:W-:Y:S01]  /*1f30*/  ISETP.GE.OR P0, PT, R5, UR7, P0 ;  /* 0x0000000705007c0c */ /* 0x000fe20008706670 */
[----:B------:R-:W-:Y:S02]  /*1f40*/  ULOP3.LUT UR38, UR38, UR6, URZ, 0x3c, !UPT ;  /* 0x0000000626267292 */ /* 0x000fe4000f8e3c3f */
[C---:B------:R-:W-:Y:S01]  /*1f50*/  IMAD R13, R23.reuse, UR9, R6 ;  /* 0x00000009170d7c24 */ /* 0x040fe2000f8e0206 */
[----:B------:R-:W-:Y:S01]  /*1f60*/  LOP3.LUT R113, R100, R3, R4, 0xfe, !PT ;  /* 0x0000000364717212 */ /* 0x000fe200078efe04 */
[----:B------:R-:W-:Y:S01]  /*1f70*/  IMAD.WIDE.U32 R6, R23, UR8, R8 ;  /* 0x0000000817067c25 */ /* 0x000fe2000f8e0008 */
[----:B------:R-:W-:Y:S01]  /*1f80*/  UIMAD UR39, UR4, -0x3, UR39 ;  /* 0xfffffffd042778a4 */ /* 0x000fe2000f8e0227 */
[----:B------:R-:W-:Y:S01]  /*1f90*/  IADD3 R3, -R5, UR7, R0 ;  /* 0x0000000705037c10 */ /* 0x000fe2000fffe100 */
[----:B------:R-:W-:Y:S01]  /*1fa0*/  @UP1 ULOP3.LUT UR38, UR38, 0x1, UR4, 0x78, !UPT ;  /* 0x0000000126261892 */ /* 0x000fe2000f8e7804 */
[----:B------:R-:W-:-:S02]  /*1fb0*/  IMAD.IADD R7, R7, 0x1, R13 ;  /* 0x0000000107077824 */ /* 0x000fc400078e020d */
[----:B------:R-:W-:Y:S02]  /*1fc0*/  IMAD.IADD R4, R10, 0x1, -R11 ;  /* 0x000000010a047824 */ /* 0x000fe400078e0a0b */
[----:B------:R-:W-:Y:S01]  /*1fd0*/  IMAD.MOV.U32 R0, RZ, RZ, -0x1 ;  /* 0xffffffffff007424 */ /* 0x000fe200078e00ff */
[----:B------:R-:W-:Y:S06]  /*1fe0*/  @P0 BRA `(.L_x_28) ;  /* 0x0000004800340947 */ /* 0x000fec0003800000 */
[----:B------:R-:W0:Y:S01]  /*1ff0*/  LDC.64 R10, c[0x0][0x5c8] ;  /* 0x00017200ff0a7b82 */ /* 0x000e220000000a00 */
[----:B-----5:R-:W-:Y:S01]  /*2000*/  FSETP.NEU.AND P1, PT, R89, RZ, PT ;  /* 0x000000ff5900720b */ /* 0x020fe20003f2d000 */
[----:B------:R-:W-:Y:S01]  /*2010*/  BSSY B0, `(.L_x_28) ;  /* 0x000048a000007945 */ /* 0x000fe20003800000 */
[----:B------:R-:W-:-:S04]  /*2020*/  ISETP.GT.AND P6, PT, R4, RZ, PT ;  /* 0x000000ff0400720c */ /* 0x000fc80003fc4270 */
[----:B------:R-:W-:Y:S01]  /*2030*/  ISETP.GT.AND P0, PT, R3, RZ, P6 ;  /* 0x000000ff0300720c */ /* 0x000fe20003704270 */
[-C--:B0-----:R-:W-:Y:S02]  /*2040*/  IMAD R12, R101, R10.reuse, RZ ;  /* 0x0000000a650c7224 */ /* 0x081fe400078e02ff */
[----:B------:R-:W-:-:S04]  /*2050*/  IMAD.WIDE.U32 R102, R113, R10, R6 ;  /* 0x0000000a71667225 */ /* 0x000fc800078e0006 */
[----:B------:R-:W-:-:S04]  /*2060*/  IMAD R5, R113, R11, R12 ;  /* 0x0000000b71057224 */ /* 0x000fc800078e020c */
[----:B------:R-:W-:Y:S01]  /*2070*/  IMAD.IADD R13, R103, 0x1, R5 ;  /* 0x00000001670d7824 */ /* 0x000fe200078e0205 */
[----:B------:R-:W-:Y:S06]  /*2080*/  @!P1 BRA `(.L_x_29) ;  /* 0x0000003000949947 */ /* 0x000fec0003800000 */
[----:B------:R-:W0:Y:S01]  /*2090*/  LDC.64 R92, c[0x0][0x5b8] ;  /* 0x00016e00ff5c7b82 */ /* 0x000e220000000a00 */
[----:B------:R-:W-:-:S07]  /*20a0*/  ULDC.64 UR4, c[0x0][0x5c0] ;  /* 0x0001700000047ab9 */ /* 0x000fce0000000a00 */
[----:B------:R-:W1:Y:S08]  /*20b0*/  LDC.64 R98, c[0x0][0x5b0] ;  /* 0x00016c00ff627b82 */ /* 0x000e700000000a00 */
[----:B------:R-:W2:Y:S01]  /*20c0*/  LDC.64 R90, c[0x0][0x5a8] ;  /* 0x00016a00ff5a7b82 */ /* 0x000ea20000000a00 */
[-C--:B0-----:R-:W-:Y:S02]  /*20d0*/  IMAD R6, R15, R92.reuse, RZ ;  /* 0x0000005c0f067224 */ /* 0x081fe400078e02ff */
[----:B------:R-:W-:-:S04]  /*20e0*/  IMAD.WIDE.U32 R96, R23, R92, R8 ;  /* 0x0000005c17607225 */ /* 0x000fc800078e0008 */
[----:B------:R-:W-:Y:S02]  /*20f0*/  IMAD R111, R23, R93, R6 ;  /* 0x0000005d176f7224 */ /* 0x000fe400078e0206 */
[-C--:B-1----:R-:W-:Y:S02]  /*2100*/  IMAD R6, R101, R98.reuse, RZ ;  /* 0x0000006265067224 */ /* 0x082fe400078e02ff */
[----:B------:R-:W-:Y:S02]  /*2110*/  IMAD.IADD R95, R97, 0x1, R111 ;  /* 0x00000001615f7824 */ /* 0x000fe400078e026f */
[----:B------:R-:W-:Y:S02]  /*2120*/  IMAD.MOV.U32 R94, RZ, RZ, R96 ;  /* 0x000000ffff5e7224 */ /* 0x000fe400078e0060 */
[C---:B------:R-:W-:Y:S02]  /*2130*/  IMAD R107, R113.reuse, R99, R6 ;  /* 0x00000063716b7224 */ /* 0x040fe400078e0206 */
[----:B------:R-:W-:-:S04]  /*2140*/  IMAD.WIDE.U32 R6, R113, R98, R94 ;  /* 0x0000006271067225 */ /* 0x000fc800078e005e */
[----:B------:R-:W-:Y:S01]  /*2150*/  IMAD.IADD R5, R7, 0x1, R107 ;  /* 0x0000000107057824 */ /* 0x000fe200078e026b */
[----:B--2---:R-:W-:-:S04]  /*2160*/  LEA R14, P1, R6, R90, 0x2 ;  /* 0x0000005a060e7211 */ /* 0x004fc800078210ff */
[----:B------:R-:W-:-:S05]  /*2170*/  LEA.HI.X R15, R6, R91, R5, 0x2, P1 ;  /* 0x0000005b060f7211 */ /* 0x000fca00008f1405 */
[----:B------:R-:W2:Y:S01]  /*2180*/  @P0 LDG.E.LTC128B R5, desc[UR36][R14.64] ;  /* 0x000000240e050981 */ /* 0x000ea2000c1e1920 */
[----:B------:R-:W-:Y:S01]  /*2190*/  LEA R12, P1, R102, UR4, 0x2 ;  /* 0x00000004660c7c11 */ /* 0x000fe2000f8210ff */
[----:B------:R-:W-:Y:S01]  /*21a0*/  IMAD.WIDE.U32 R6, R113, R98, R8 ;  /* 0x0000006271067225 */ /* 0x000fe200078e0008 */
[----:B------:R-:W-:Y:S01]  /*21b0*/  ISETP.GT.AND P4, PT, R4, 0x1, PT ;  /* 0x000000010400780c */ /* 0x000fe20003f84270 */
[----:B------:R-:W-:Y:S01]  /*21c0*/  BSSY B1, `(.L_x_30) ;  /* 0x0000013000017945 */ /* 0x000fe20003800000 */
[----:B------:R-:W-:Y:S01]  /*21d0*/  LEA.HI.X R13, R102, UR5, R13, 0x2, P1 ;  /* 0x00000005660d7c11 */ /* 0x000fe200088f140d */
[----:B------:R-:W-:Y:S01]  /*21e0*/  IMAD.IADD R7, R107, 0x1, R7 ;  /* 0x000000016b077824 */ /* 0x000fe200078e0207 */
[----:B------:R-:W-:Y:S01]  /*21f0*/  ISETP.GT.AND P1, PT, R3, RZ, P4 ;  /* 0x000000ff0300720c */ /* 0x000fe20002724270 */
[C---:B------:R-:W-:Y:S01]  /*2200*/  IMAD.SHL.U32 R102, R98.reuse, 0x8, RZ ;  /* 0x0000000862667824 */ /* 0x040fe200078e00ff */
[----:B------:R-:W-:Y:S02]  /*2210*/  SHF.L.U64.HI R103, R98, 0x3, R99 ;  /* 0x0000000362677819 */ /* 0x000fe40000010263 */
[----:B------:R-:W-:-:S02]  /*2220*/  P2R R105, PR, RZ, 0x10 ;  /* 0x00000010ff697803 */ /* 0x000fc40000000000 */
[----:B--2---:R-:W-:-:S05]  /*2230*/  LOP3.LUT R20, R5, 0xffffe000, RZ, 0xc0, !PT ;  /* 0xffffe00005147812 */ /* 0x004fca00078ec0ff */
[----:B------:R-:W-:Y:S01]  /*2240*/  FMUL R93, R20, R89 ;  /* 0x00000059145d7220 */ /* 0x000fe20000400000 */
[----:B------:R-:W-:-:S04]  /*2250*/  IMAD.WIDE.U32 R20, R23, R92, R6 ;  /* 0x0000005c17147225 */ /* 0x000fc800078e0006 */
[----:B------:R-:W-:Y:S01]  /*2260*/  FFMA R93, R56, R88, R93 ;  /* 0x00000058385d7223 */ /* 0x000fe2000000005d */
[----:B------:R-:W-:Y:S01]  /*2270*/  IMAD.IADD R7, R111, 0x1, R21 ;  /* 0x000000016f077824 */ /* 0x000fe200078e0215 */
[----:B------:R-:W-:-:S03]  /*2280*/  LEA R6, P2, R20, R90, 0x2 ;  /* 0x0000005a14067211 */ /* 0x000fc600078410ff */
[----:B------:R-:W-:Y:S02]  /*2290*/  F2FP.TF32.F32.PACK_B R93, R93 ;  /* 0x0000005dff5d723e */ /* 0x000fe400024050ff */
[----:B------:R-:W-:Y:S01]  /*22a0*/  LEA.HI.X R7, R20, R91, R7, 0x2, P2 ;  /* 0x0000005b14077211 */ /* 0x000fe200010f1407 */
[----:B------:R-:W-:Y:S02]  /*22b0*/  IMAD.WIDE.U32 R20, R113, R98, R102 ;  /* 0x0000006271147225 */ /* 0x000fe400078e0066 */
[----:B------:R0:W-:Y:S01]  /*22c0*/  @P0 STG.E desc[UR36][R12.64], R93 ;  /* 0x0000005d0c000986 */ /* 0x0001e2000c101924 */
[----:B------:R-:W-:Y:S05]  /*22d0*/  @!P1 BRA `(.L_x_31) ;  /* 0x0000000000049947 */ /* 0x000fea0003800000 */
[----:B------:R1:W5:Y:S02]  /*22e0*/  LDG.E.LTC128B R5, desc[UR36][R6.64+0x4] ;  /* 0x0000042406057981 */ /* 0x000364000c1e1920 */
.L_x_31:
[----:B------:R-:W-:Y:S05]  /*22f0*/  BSYNC B1 ;  /* 0x0000000000017941 */ /* 0x000fea0003800000 */
.L_x_30:
[----:B-----5:R-:W-:Y:S01]  /*2300*/  LOP3.LUT R14, R5, 0xffffe000, RZ, 0xc0, !PT ;  /* 0xffffe000050e7812 */ /* 0x020fe200078ec0ff */
[----:B------:R-:W-:Y:S01]  /*2310*/  IMAD.IADD R107, R107, 0x1, R21 ;  /* 0x000000016b6b7824 */ /* 0x000fe200078e0215 */
[----:B------:R-:W-:Y:S01]  /*2320*/  IADD3 R15, P2, R96, R20, RZ ;  /* 0x00000014600f7210 */ /* 0x000fe20007f5e0ff */
[----:B0-----:R-:W-:Y:S01]  /*2330*/  IMAD.MOV.U32 R93, RZ, RZ, R5 ;  /* 0x000000ffff5d7224 */ /* 0x001fe200078e0005 */
[----:B------:R-:W-:Y:S01]  /*2340*/  ISETP.GT.AND P0, PT, R3, 0x8, P6 ;  /* 0x000000080300780c */ /* 0x000fe20003704270 */
[----:B------:R-:W-:Y:S02]  /*2350*/  FMUL R14, R14, R89 ;  /* 0x000000590e0e7220 */ /* 0x000fe40000400000 */
[----:B------:R-:W-:Y:S02]  /*2360*/  IMAD.X R56, R107, 0x1, R95, P2 ;  /* 0x000000016b387824 */ /* 0x000fe400010e065f */
[----:B------:R-:W-:Y:S01]  /*2370*/  FFMA R115, R57, R88, R14 ;  /* 0x0000005839737223 */ /* 0x000fe2000000000e */
[----:B------:R-:W-:-:S04]  /*2380*/  LEA R14, P2, R15, R90, 0x2 ;  /* 0x0000005a0f0e7211 */ /* 0x000fc800078410ff */
[----:B------:R-:W-:Y:S02]  /*2390*/  F2FP.TF32.F32.PACK_B R115, R115 ;  /* 0x00000073ff73723e */ /* 0x000fe400024050ff */
[----:B------:R-:W-:-:S03]  /*23a0*/  LEA.HI.X R15, R15, R91, R56, 0x2, P2 ;  /* 0x0000005b0f0f7211 */ /* 0x000fc600010f1438 */
[----:B------:R0:W-:Y:S04]  /*23b0*/  @P1 STG.E desc[UR36][R12.64+0x4], R115 ;  /* 0x000004730c001986 */ /* 0x0001e8000c101924 */
[----:B------:R2:W3:Y:S01]  /*23c0*/  @P0 LDG.E.LTC128B R93, desc[UR36][R14.64] ;  /* 0x000000240e5d0981 */ /* 0x0004e2000c1e1920 */
[----:B------:R-:W-:Y:S01]  /*23d0*/  IADD3 R56, P1, R8, R20, RZ ;  /* 0x0000001408387210 */ /* 0x000fe20007f3e0ff */
[----:B------:R-:W-:Y:S01]  /*23e0*/  BSSY B1, `(.L_x_32) ;  /* 0x0000012000017945 */ /* 0x000fe20003800000 */
[----:B------:R-:W-:-:S03]  /*23f0*/  SHF.L.U64.HI R109, R10, 0x5, R11 ;  /* 0x000000050a6d7819 */ /* 0x000fc6000001020b */
[----:B------:R-:W-:Y:S01]  /*2400*/  IMAD.X R57, R9, 0x1, R107, P1 ;  /* 0x0000000109397824 */ /* 0x000fe200008e066b */
[----:B------:R-:W-:Y:S01]  /*2410*/  ISETP.GT.AND P1, PT, R3, 0x8, P4 ;  /* 0x000000080300780c */ /* 0x000fe20002724270 */
[----:B------:R-:W-:Y:S02]  /*2420*/  IMAD.SHL.U32 R107, R10, 0x20, RZ ;  /* 0x000000200a6b7824 */ /* 0x000fe400078e00ff */
[----:B------:R-:W-:-:S03]  /*2430*/  IMAD.WIDE.U32 R56, R23, R92, R56 ;  /* 0x0000005c17387225 */ /* 0x000fc600078e0038 */
[----:B--2---:R-:W-:Y:S02]  /*2440*/  LEA R14, P3, R56, R90, 0x2 ;  /* 0x0000005a380e7211 */ /* 0x004fe400078610ff */
[----:B---3--:R-:W-:-:S05]  /*2450*/  LOP3.LUT R20, R93, 0xffffe000, RZ, 0xc0, !PT ;  /* 0xffffe0005d147812 */ /* 0x008fca00078ec0ff */
[----:B------:R-:W-:Y:S01]  /*2460*/  FMUL R5, R20, R89 ;  /* 0x0000005914057220 */ /* 0x000fe20000400000 */
[----:B------:R-:W-:-:S03]  /*2470*/  IADD3 R20, P2, R107, R12, RZ ;  /* 0x0000000c6b147210 */ /* 0x000fc60007f5e0ff */
[----:B------:R-:W-:Y:S01]  /*2480*/  FFMA R117, R58, R88, R5 ;  /* 0x000000583a757223 */ /* 0x000fe20000000005 */
[----:B------:R-:W-:Y:S02]  /*2490*/  IMAD.IADD R5, R111, 0x1, R57 ;  /* 0x000000016f057824 */ /* 0x000fe400078e0239 */
[----:B------:R-:W-:Y:S02]  /*24a0*/  IMAD.X R21, R109, 0x1, R13, P2 ;  /* 0x000000016d157824 */ /* 0x000fe400010e060d */
[----:B------:R-:W-:Y:S02]  /*24b0*/  F2FP.TF32.F32.PACK_B R117, R117 ;  /* 0x00000075ff75723e */ /* 0x000fe400024050ff */
[----:B------:R-:W-:-:S03]  /*24c0*/  LEA.HI.X R15, R56, R91, R5, 0x2, P3 ;  /* 0x0000005b380f7211 */ /* 0x000fc600018f1405 */
[----:B------:R0:W-:Y:S01]  /*24d0*/  @P0 STG.E desc[UR36][R20.64], R117 ;  /* 0x0000007514000986 */ /* 0x0001e2000c101924 */
[----:B------:R-:W-:Y:S05]  /*24e0*/  @!P1 BRA `(.L_x_33) ;  /* 0x0000000000049947 */ /* 0x000fea0003800000 */
[----:B------:R2:W5:Y:S02]  /*24f0*/  LDG.E.LTC128B R93, desc[UR36][R14.64+0x4] ;  /* 0x000004240e5d7981 */ /* 0x000564000c1e1920 */
.L_x_33:
[----:B------:R-:W-:Y:S05]  /*2500*/  BSYNC B1 ;  /* 0x0000000000017941 */ /* 0x000fea0003800000 */
.L_x_32:
[----:B-----5:R-:W-:Y:S01]  /*2510*/  LOP3.LUT R56, R93, 0xffffe000, RZ, 0xc0, !PT ;  /* 0xffffe0005d387812 */ /* 0x020fe200078ec0ff */
[----:B------:R-:W-:Y:S01]  /*2520*/  BSSY B1, `(.L_x_34) ;  /* 0x000000c000017945 */ /* 0x000fe20003800000 */
[----:B------:R-:W-:Y:S01]  /*2530*/  ISETP.GT.AND P4, PT, R4, 0x8, PT ;  /* 0x000000080400780c */ /* 0x000fe20003f84270 */
[----:B------:R-:W-:Y:S02]  /*2540*/  IMAD.SHL.U32 R5, R10, 0x200, RZ ;  /* 0x000002000a057824 */ /* 0x000fe400078e00ff */
[----:B------:R-:W-:Y:S01]  /*2550*/  FMUL R56, R56, R89 ;  /* 0x0000005938387220 */ /* 0x000fe20000400000 */
[----:B------:R-:W-:Y:S02]  /*2560*/  ISETP.GT.AND P0, PT, R3, RZ, P4 ;  /* 0x000000ff0300720c */ /* 0x000fe40002704270 */
[----:B------:R-:W-:Y:S01]  /*2570*/  P2R R106, PR, RZ, 0x10 ;  /* 0x00000010ff6a7803 */ /* 0x000fe20000000000 */
[----:B------:R-:W-:Y:S01]  /*2580*/  FFMA R59, R59, R88, R56 ;  /* 0x000000583b3b7223 */ /* 0x000fe20000000038 */
[----:B------:R-:W-:-:S04]  /*2590*/  IMAD.MOV.U32 R56, RZ, RZ, R93 ;  /* 0x000000ffff387224 */ /* 0x000fc800078e005d */
[----:B------:R-:W-:-:S05]  /*25a0*/  F2FP.TF32.F32.PACK_B R59, R59 ;  /* 0x0000003bff3b723e */ /* 0x000fca00024050ff */
[----:B------:R3:W-:Y:S01]  /*25b0*/  @P1 STG.E desc[UR36][R20.64+0x4], R59 ;  /* 0x0000043b14001986 */ /* 0x0007e2000c101924 */
[----:B------:R-:W-:Y:S05]  /*25c0*/  @!P0 BRA `(.L_x_35) ;  /* 0x0000000000048947 */ /* 0x000fea0003800000 */
[----:B------:R4:W5:Y:S02]  /*25d0*/  LDG.E.LTC128B R56, desc[UR36][R6.64+0x20] ;  /* 0x0000202406387981 */ /* 0x000964000c1e1920 */
.L_x_35:
[----:B------:R-:W-:Y:S05]  /*25e0*/  BSYNC B1 ;  /* 0x0000000000017941 */ /* 0x000fea0003800000 */
.L_x_34:
[----:B-----5:R-:W-:Y:S01]  /*25f0*/  LOP3.LUT R58, R56, 0xffffe000, RZ, 0xc0, !PT ;  /* 0xffffe000383a7812 */ /* 0x020fe200078ec0ff */
[----:B------:R-:W-:Y:S01]  /*2600*/  BSSY B1, `(.L_x_36) ;  /* 0x000000d000017945 */ /* 0x000fe20003800000 */
[----:B------:R-:W-:Y:S02]  /*2610*/  SHF.L.U64.HI R93, R10, 0x9, R11 ;  /* 0x000000090a5d7819 */ /* 0x000fe4000001020b */
[----:B------:R-:W-:Y:S01]  /*2620*/  IADD3 R10, P1, P2, R5, R12, R107 ;  /* 0x0000000c050a7210 */ /* 0x000fe20007a3e06b */
[----:B------:R-:W-:Y:S01]  /*2630*/  FMUL R57, R58, R89 ;  /* 0x000000593a397220 */ /* 0x000fe20000400000 */
[----:B------:R-:W-:Y:S02]  /*2640*/  ISETP.GT.AND P3, PT, R4, 0x9, PT ;  /* 0x000000090400780c */ /* 0x000fe40003f64270 */
[----:B------:R-:W-:Y:S01]  /*2650*/  IADD3.X R11, R93, R13, R109, P1, P2 ;  /* 0x0000000d5d0b7210 */ /* 0x000fe20000fe446d */
[----:B------:R-:W-:Y:S01]  /*2660*/  FFMA R57, R60, R88, R57 ;  /* 0x000000583c397223 */ /* 0x000fe20000000039 */
[----:B------:R-:W-:-:S02]  /*2670*/  ISETP.GT.AND P1, PT, R3, RZ, P3 ;  /* 0x000000ff0300720c */ /* 0x000fc40001f24270 */
[----:B------:R-:W-:Y:S02]  /*2680*/  P2R R107, PR, RZ, 0x8 ;  /* 0x00000008ff6b7803 */ /* 0x000fe40000000000 */
[----:B------:R-:W-:-:S05]  /*2690*/  F2FP.TF32.F32.PACK_B R57, R57 ;  /* 0x00000039ff39723e */ /* 0x000fca00024050ff */
[----:B------:R0:W-:Y:S04]  /*26a0*/  @P0 STG.E desc[UR36][R12.64+0x20], R57 ;  /* 0x000020390c000986 */ /* 0x0001e8000c101924 */
[----:B------:R-:W-:Y:S05]  /*26b0*/  @!P1 BRA `(.L_x_37) ;  /* 0x0000000000049947 */ /* 0x000fea0003800000 */
[----:B------:R0:W5:Y:S02]  /*26c0*/  LDG.E.LTC128B R56, desc[UR36][R6.64+0x24] ;  /* 0x0000242406387981 */ /* 0x000164000c1e1920 */
.L_x_37:
[----:B------:R-:W-:Y:S05]  /*26d0*/  BSYNC B1 ;  /* 0x0000000000017941 */ /* 0x000fea0003800000 */
.L_x_36:
[----:B-----5:R-:W-:Y:S01]  /*26e0*/  LOP3.LUT R58, R56, 0xffffe000, RZ, 0xc0, !PT ;  /* 0xffffe000383a7812 */ /* 0x020fe200078ec0ff */
[----:B------:R-:W-:Y:S01]  /*26f0*/  BSSY B1, `(.L_x_38) ;  /* 0x0000008000017945 */ /* 0x000fe20003800000 */
[----:B------:R-:W-:-:S03]  /*2700*/  ISETP.GT.AND P0, PT, R3, 0x8, P4 ;  /* 0x000000080300780c */ /* 0x000fc60002704270 */
[----:B------:R-:W-:-:S04]  /*2710*/  FMUL R58, R58, R89 ;  /* 0x000000593a3a7220 */ /* 0x000fc80000400000 */
[----:B------:R-:W-:-:S05]  /*2720*/  FFMA R61, R61, R88, R58 ;  /* 0x000000583d3d7223 */ /* 0x000fca000000003a */
[----:B------:R-:W-:-:S05]  /*2730*/  F2FP.TF32.F32.PACK_B R61, R61 ;  /* 0x0000003dff3d723e */ /* 0x000fca00024050ff */
[----:B------:R0:W-:Y:S01]  /*2740*/  @P1 STG.E desc[UR36][R12.64+0x24], R61 ;  /* 0x0000243d0c001986 */ /* 0x0001e2000c101924 */
[----:B------:R-:W-:Y:S05]  /*2750*/  @!P0 BRA `(.L_x_39) ;  /* 0x0000000000048947 */ /* 0x000fea0003800000 */
[----:B------:R0:W5:Y:S02]  /*2760*/  LDG.E.LTC128B R56, desc[UR36][R14.64+0x20] ;  /* 0x000020240e387981 */ /* 0x000164000c1e1920 */
.L_x_39:
[----:B------:R-:W-:Y:S05]  /*2770*/  BSYNC B1 ;  /* 0x0000000000017941 */ /* 0x000fea0003800000 */
.L_x_38:
[----:B-----5:R-:W-:Y:S01]  /*2780*/  LOP3.LUT R58, R56, 0xffffe000, RZ, 0xc0, !PT ;  /* 0xffffe000383a7812 */ /* 0x020fe200078ec0ff */
[----:B------:R-:W-:Y:S01]  /*2790*/  BSSY B1, `(.L_x_40) ;  /* 0x0000008000017945 */ /* 0x000fe20003800000 */
[----:B------:R-:W-:-:S03]  /*27a0*/  ISETP.GT.AND P1, PT, R3, 0x8, P3 ;  /* 0x000000080300780c */ /* 0x000fc60001f24270 */
[----:B0-----:R-:W-:-:S04]  /*27b0*/  FMUL R57, R58, R89 ;  /* 0x000000593a397220 */ /* 0x001fc80000400000 */
[----:B------:R-:W-:-:S05]  /*27c0*/  FFMA R57, R62, R88, R57 ;  /* 0x000000583e397223 */ /* 0x000fca0000000039 */
[----:B------:R-:W-:-:S05]  /*27d0*/  F2FP.TF32.F32.PACK_B R57, R57 ;  /* 0x00000039ff39723e */ /* 0x000fca00024050ff */
[----:B------:R0:W-:Y:S01]  /*27e0*/  @P0 STG.E desc[UR36][R20.64+0x20], R57 ;  /* 0x0000203914000986 */ /* 0x0001e2000c101924 */
[----:B------:R-:W-:Y:S05]  /*27f0*/  @!P1 BRA `(.L_x_41) ;  /* 0x0000000000049947 */ /* 0x000fea0003800000 */
[----:B------:R0:W5:Y:S02]  /*2800*/  LDG.E.LTC128B R56, desc[UR36][R14.64+0x24] ;  /* 0x000024240e387981 */ /* 0x000164000c1e1920 */
.L_x_41:
[----:B------:R-:W-:Y:S05]  /*2810*/  BSYNC B1 ;  /* 0x0000000000017941 */ /* 0x000fea0003800000 */
.L_x_40:
[----:B-----5:R-:W-:Y:S01]  /*2820*/  LOP3.LUT R58, R56, 0xffffe000, RZ, 0xc0, !PT ;  /* 0xffffe000383a7812 */ /* 0x020fe200078ec0ff */
[----:B------:R-:W-:Y:S01]  /*2830*/  BSSY B1, `(.L_x_42) ;  /* 0x000000d000017945 */ /* 0x000fe20003800000 */
[----:B------:R-:W-:Y:S01]  /*2840*/  IADD3 R113, P0, R113, 0x80, RZ ;  /* 0x0000008071717810 */ /* 0x000fe20007f1e0ff */
[----:B------:R-:W-:Y:S01]  /*2850*/  IMAD.MOV.U32 R100, RZ, RZ, R56 ;  /* 0x000000ffff647224 */ /* 0x000fe200078e0038 */
[----:B------:R-:W-:Y:S01]  /*2860*/  ISETP.GT.AND P2, PT, R4, 0x10, PT ;  /* 0x000000100400780c */ /* 0x000fe20003f44270 */
[----:B------:R-:W-:Y:S02]  /*2870*/  FMUL R58, R58, R89 ;  /* 0x000000593a3a7220 */ /* 0x000fe40000400000 */
[----:B0-----:R-:W-:Y:S01]  /*2880*/  IMAD.X R57, RZ, RZ, R101, P0 ;  /* 0x000000ffff397224 */ /* 0x001fe200000e0665 */
[----:B------:R-:W-:Y:S01]  /*2890*/  ISETP.GT.AND P0, PT, R3, RZ, P2 ;  /* 0x000000ff0300720c */ /* 0x000fe20001704270 */
[----:B------:R-:W-:Y:S01]  /*28a0*/  FFMA R63, R63, R88, R58 ;  /* 0x000000583f3f7223 */ /* 0x000fe2000000003a */
[----:B------:R-:W-:-:S04]  /*28b0*/  P2R R101, PR, RZ, 0x4 ;  /* 0x00000004ff657803 */ /* 0x000fc80000000000 */
[----:B------:R-:W-:-:S05]  /*28c0*/  F2FP.TF32.F32.PACK_B R63, R63 ;  /* 0x0000003fff3f723e */ /* 0x000fca00024050ff */
[----:B------:R0:W-:Y:S02]  /*28d0*/  @P1 STG.E desc[UR36][R20.64+0x24], R63 ;  /* 0x0000243f14001986 */ /* 0x0001e4000c101924 */
[----:B------:R-:W-:Y:S05]  /*28e0*/  @!P0 BRA `(.L_x_43) ;  /* 0x0000000000048947 */ /* 0x000fea0003800000 */
[----:B------:R0:W5:Y:S02]  /*28f0*/  LDG.E.LTC128B R100, desc[UR36][R6.64+0x40] ;  /* 0x0000402406647981 */ /* 0x000164000c1e1920 */
.L_x_43:
[----:B------:R-:W-:Y:S05]  /*2900*/  BSYNC B1 ;  /* 0x0000000000017941 */ /* 0x000fea0003800000 */
.L_x_42:
[----:B-----5:R-:W-:Y:S01]  /*2910*/  LOP3.LUT R56, R100, 0xffffe000, RZ, 0xc0, !PT ;  /* 0xffffe00064387812 */ /* 0x020fe200078ec0ff */
[-C--:B------:R-:W-:Y:S01]  /*2920*/  IMAD R58, R57, R98.reuse, RZ ;  /* 0x00000062393a7224 */ /* 0x080fe200078e02ff */
[----:B------:R-:W-:Y:S01]  /*2930*/  ISETP.GT.AND P1, PT, R4, 0x11, PT ;  /* 0x000000110400780c */ /* 0x000fe20003f24270 */
[C---:B0-----:R-:W-:Y:S01]  /*2940*/  IMAD.WIDE.U32 R62, R113.reuse, R98, R102 ;  /* 0x00000062713e7225 */ /* 0x041fe200078e0066 */
[----:B------:R-:W-:Y:S03]  /*2950*/  BSSY B1, `(.L_x_44) ;  /* 0x000001f000017945 */ /* 0x000fe60003800000 */
[----:B------:R-:W-:Y:S01]  /*2960*/  FMUL R57, R56, R89 ;  /* 0x0000005938397220 */ /* 0x000fe20000400000 */
[----:B------:R-:W-:-:S03]  /*2970*/  IMAD R99, R113, R99, R58 ;  /* 0x0000006371637224 */ /* 0x000fc600078e023a */
[----:B------:R-:W-:Y:S01]  /*2980*/  FFMA R97, R64, R88, R57 ;  /* 0x0000005840617223 */ /* 0x000fe20000000039 */
[----:B---3--:R-:W-:-:S04]  /*2990*/  IMAD.WIDE.U32 R58, R113, R98, R8 ;  /* 0x00000062713a7225 */ /* 0x008fc800078e0008 */
[----:B------:R-:W-:Y:S01]  /*29a0*/  F2FP.TF32.F32.PACK_B R97, R97 ;  /* 0x00000061ff61723e */ /* 0x000fe200024050ff */
[----:B------:R-:W-:Y:S02]  /*29b0*/  IMAD.IADD R59, R99, 0x1, R59 ;  /* 0x00000001633b7824 */ /* 0x000fe400078e023b */
[----:B------:R-:W-:Y:S02]  /*29c0*/  IMAD.WIDE.U32 R56, R113, R98, R94 ;  /* 0x0000006271387225 */ /* 0x000fe400078e005e */
[----:B------:R0:W-:Y:S02]  /*29d0*/  @P0 STG.E desc[UR36][R12.64+0x40], R97 ;  /* 0x000040610c000986 */ /* 0x0001e4000c101924 */
[----:B------:R-:W-:Y:S01]  /*29e0*/  IMAD.WIDE.U32 R60, R23, R92, R58 ;  /* 0x0000005c173c7225 */ /* 0x000fe200078e003a */
[----:B------:R-:W-:-:S03]  /*29f0*/  LEA R58, P0, R56, R90, 0x2 ;  /* 0x0000005a383a7211 */ /* 0x000fc600078010ff */
[----:B------:R-:W-:Y:S02]  /*2a00*/  IMAD.IADD R57, R57, 0x1, R99 ;  /* 0x0000000139397824 */ /* 0x000fe400078e0263 */
[----:B------:R-:W-:-:S03]  /*2a10*/  IMAD.IADD R99, R99, 0x1, R63 ;  /* 0x0000000163637824 */ /* 0x000fc600078e023f */
[----:B------:R-:W-:Y:S01]  /*2a20*/  LEA.HI.X R59, R56, R91, R57, 0x2, P0 ;  /* 0x0000005b383b7211 */ /* 0x000fe200000f1439 */
[----:B------:R-:W-:Y:S01]  /*2a30*/  IMAD.IADD R57, R111, 0x1, R61 ;  /* 0x000000016f397824 */ /* 0x000fe200078e023d */
[----:B------:R-:W-:-:S04]  /*2a40*/  LEA R56, P0, R60, R90, 0x2 ;  /* 0x0000005a3c387211 */ /* 0x000fc800078010ff */
[----:B------:R-:W-:Y:S02]  /*2a50*/  LEA.HI.X R57, R60, R91, R57, 0x2, P0 ;  /* 0x0000005b3c397211 */ /* 0x000fe400000f1439 */
[----:B------:R-:W-:-:S05]  /*2a60*/  IADD3 R96, P0, R96, R62, RZ ;  /* 0x0000003e60607210 */ /* 0x000fca0007f1e0ff */
[----:B------:R-:W-:Y:S01]  /*2a70*/  IMAD.X R94, R99, 0x1, R95, P0 ;  /* 0x00000001635e7824 */ /* 0x000fe200000e065f */
[----:B------:R-:W-:-:S05]  /*2a80*/  IADD3 R62, P0, R8, R62, RZ ;  /* 0x0000003e083e7210 */ /* 0x000fca0007f1e0ff */
[----:B------:R-:W-:Y:S01]  /*2a90*/  IMAD.X R63, R9, 0x1, R99, P0 ;  /* 0x00000001093f7824 */ /* 0x000fe200000e0663 */
[----:B------:R-:W-:Y:S01]  /*2aa0*/  LEA R60, P0, R96, R90, 0x2 ;  /* 0x0000005a603c7211 */ /* 0x000fe200078010ff */
[----:B------:R-:W-:-:S03]  /*2ab0*/  IMAD.WIDE.U32 R62, R23, R92, R62 ;  /* 0x0000005c173e7225 */ /* 0x000fc600078e003e */
[----:B------:R-:W-:Y:S01]  /*2ac0*/  LEA.HI.X R61, R96, R91, R94, 0x2, P0 ;  /* 0x0000005b603d7211 */ /* 0x000fe200000f145e */
[----:B------:R-:W-:Y:S01]  /*2ad0*/  IMAD.IADD R9, R111, 0x1, R63 ;  /* 0x000000016f097824 */ /* 0x000fe200078e023f */
[----:B------:R-:W-:-:S04]  /*2ae0*/  LEA R8, P0, R62, R90, 0x2 ;  /* 0x0000005a3e087211 */ /* 0x000fc800078010ff */
[----:B------:R-:W-:Y:S02]  /*2af0*/  LEA.HI.X R9, R62, R91, R9, 0x2, P0 ;  /* 0x0000005b3e097211 */ /* 0x000fe400000f1409 */
[----:B------:R-:W-:Y:S02]  /*2b00*/  ISETP.GT.AND P0, PT, R3, RZ, P1 ;  /* 0x000000ff0300720c */ /* 0x000fe40000f04270 */
[----:B------:R-:W-:-:S11]  /*2b10*/  P2R R91, PR, RZ, 0x2 ;  /* 0x00000002ff5b7803 */ /* 0x000fd60000000000 */
[----:B0-----:R-:W-:Y:S05]  /*2b20*/  @!P0 BRA `(.L_x_45) ;  /* 0x0000000000048947 */ /* 0x001fea0003800000 */
[----:B------:R0:W5:Y:S02]  /*2b30*/  LDG.E.LTC128B R100, desc[UR36][R6.64+0x44] ;  /* 0x0000442406647981 */ /* 0x000164000c1e1920 */
.L_x_45:
[----:B------:R-:W-:Y:S05]  /*2b40*/  BSYNC B1 ;  /* 0x0000000000017941 */ /* 0x000fea0003800000 */
.L_x_44:
[----:B-----5:R-:W-:Y:S01]  /*2b50*/  LOP3.LUT R62, R100, 0xffffe000, RZ, 0xc0, !PT ;  /* 0xffffe000643e7812 */ /* 0x020fe200078ec0ff */
[----:B------:R-:W-:Y:S04]  /*2b60*/  BSSY B1, `(.L_x_46) ;  /* 0x0000008000017945 */ /* 0x000fe80003800000 */
[----:B------:R-:W-:-:S04]  /*2b70*/  FMUL R62, R62, R89 ;  /* 0x000000593e3e7220 */ /* 0x000fc80000400000 */
[----:B------:R-:W-:-:S05]  /*2b80*/  FFMA R65, R65, R88, R62 ;  /* 0x0000005841417223 */ /* 0x000fca000000003e */
[----:B------:R-:W-:-:S05]  /*2b90*/  F2FP.TF32.F32.PACK_B R65, R65 ;  /* 0x00000041ff41723e */ /* 0x000fca00024050ff */
[----:B------:R3:W-:Y:S01]  /*2ba0*/  @P0 STG.E desc[UR36][R12.64+0x44], R65 ;  /* 0x000044410c000986 */ /* 0x0007e2000c101924 */
[----:B------:R-:W-:-:S13]  /*2bb0*/  ISETP.GT.AND P0, PT, R3, 0x8, P2 ;  /* 0x000000080300780c */ /* 0x000fda0001704270 */
[----:B---3--:R-:W-:Y:S05]  /*2bc0*/  @!P0 BRA `(.L_x_47) ;  /* 0x0000000000048947 */ /* 0x008fea0003800000 */
[----:B------:R3:W5:Y:S02]  /*2bd0*/  LDG.E.LTC128B R100, desc[UR36][R14.64+0x40] ;  /* 0x000040240e647981 */ /* 0x000764000c1e1920 */
.L_x_47:
[----:B------:R-:W-:Y:S05]  /*2be0*/  BSYNC B1 ;  /* 0x0000000000017941 */ /* 0x000fea0003800000 */
.L_x_46:
[----:B-----5:R-:W-:Y:S01]  /*2bf0*/  LOP3.LUT R62, R100, 0xffffe000, RZ, 0xc0, !PT ;  /* 0xffffe000643e7812 */ /* 0x020fe200078ec0ff */
[----:B------:R-:W-:Y:S04]  /*2c00*/  BSSY B1, `(.L_x_48) ;  /* 0x0000008000017945 */ /* 0x000fe80003800000 */
[----:B------:R-:W-:-:S04]  /*2c10*/  FMUL R23, R62, R89 ;  /* 0x000000593e177220 */ /* 0x000fc80000400000 */
[----:B------:R-:W-:-:S05]  /*2c20*/  FFMA R23, R66, R88, R23 ;  /* 0x0000005842177223 */ /* 0x000fca0000000017 */
[----:B------:R-:W-:-:S05]  /*2c30*/  F2FP.TF32.F32.PACK_B R23, R23 ;  /* 0x00000017ff17723e */ /* 0x000fca00024050ff */
[----:B------:R0:W-:Y:S01]  /*2c40*/  @P0 STG.E desc[UR36][R20.64+0x40], R23 ;  /* 0x0000401714000986 */ /* 0x0001e2000c101924 */
[----:B------:R-:W-:-:S13]  /*2c50*/  ISETP.GT.AND P0, PT, R3, 0x8, P1 ;  /* 0x000000080300780c */ /* 0x000fda0000f04270 */
[----:B0-----:R-:W-:Y:S05]  /*2c60*/  @!P0 BRA `(.L_x_49) ;  /* 0x0000000000048947 */ /* 0x001fea0003800000 */
[----:B------:R0:W5:Y:S02]  /*2c70*/  LDG.E.LTC128B R100, desc[UR36][R14.64+0x44] ;  /* 0x000044240e647981 */ /* 0x000164000c1e1920 */
.L_x_49:
[----:B------:R-:W-:Y:S05]  /*2c80*/  BSYNC B1 ;  /* 0x0000000000017941 */ /* 0x000fea0003800000 */
.L_x_48:
[----:B-----5:R-:W-:Y:S01]  /*2c90*/  LOP3.LUT R62, R100, 0xffffe000, RZ, 0xc0, !PT ;  /* 0xffffe000643e7812 */ /* 0x020fe200078ec0ff */
[----:B------:R-:W-:Y:S01]  /*2ca0*/  BSSY B1, `(.L_x_50) ;  /* 0x000000a000017945 */ /* 0x000fe20003800000 */
[----:B------:R-:W-:-:S03]  /*2cb0*/  ISETP.GT.AND P2, PT, R4, 0x18, PT ;  /* 0x000000180400780c */ /* 0x000fc60003f44270 */
[----:B------:R-:W-:Y:S01]  /*2cc0*/  FMUL R62, R62, R89 ;  /* 0x000000593e3e7220 */ /* 0x000fe20000400000 */
[----:B------:R-:W-:-:S03]  /*2cd0*/  P2R R90, PR, RZ, 0x4 ;  /* 0x00000004ff5a7803 */ /* 0x000fc60000000000 */
[----:B------:R-:W-:-:S05]  /*2ce0*/  FFMA R67, R67, R88, R62 ;  /* 0x0000005843437223 */ /* 0x000fca000000003e */
[----:B------:R-:W-:-:S05]  /*2cf0*/  F2FP.TF32.F32.PACK_B R67, R67 ;  /* 0x00000043ff43723e */ /* 0x000fca00024050ff */
[----:B------:R0:W-:Y:S01]  /*2d00*/  @P0 STG.E desc[UR36][R20.64+0x44], R67 ;  /* 0x0000444314000986 */ /* 0x0001e2000c101924 */
[----:B------:R-:W-:-:S13]  /*2d10*/  ISETP.GT.AND P0, PT, R3, RZ, P2 ;  /* 0x000000ff0300720c */ /* 0x000fda0001704270 */
[----:B0-----:R-:W-:Y:S05]  /*2d20*/  @!P0 BRA `(.L_x_51) ;  /* 0x0000000000048947 */ /* 0x001fea0003800000 */
[----:B------:R0:W5:Y:S02]  /*2d30*/  LDG.E.LTC128B R100, desc[UR36][R6.64+0x60] ;  /* 0x0000602406647981 */ /* 0x000164000c1e1920 */
.L_x_51:
[----:B------:R-:W-:Y:S05]  /*2d40*/  BSYNC B1 ;  /* 0x0000000000017941 */ /* 0x000fea0003800000 */
.L_x_50:
        /* <DEDUP_REMOVED lines=11> */
.L_x_53:
[----:B------:R-:W-:Y:S05]  /*2e00*/  BSYNC B1 ;  /* 0x0000000000017941 */ /* 0x000fea0003800000 */
.L_x_52:
        /* <DEDUP_REMOVED lines=9> */
.L_x_55:
[----:B------:R-:W-:Y:S05]  /*2ea0*/  BSYNC B1 ;  /* 0x0000000000017941 */ /* 0x000fea0003800000 */
.L_x_54:
        /* <DEDUP_REMOVED lines=9> */
.L_x_57:
[----:B------:R-:W-:Y:S05]  /*2f40*/  BSYNC B1 ;  /* 0x0000000000017941 */ /* 0x000fea0003800000 */
.L_x_56:
        /* <DEDUP_REMOVED lines=11> */
.L_x_59:
[----:B------:R-:W-:Y:S05]  /*3000*/  BSYNC B1 ;  /* 0x0000000000017941 */ /* 0x000fea0003800000 */
.L_x_58:
        /* <DEDUP_REMOVED lines=11> */
.L_x_61:
[----:B------:R-:W-:Y:S05]  /*30c0*/  BSYNC B1 ;  /* 0x0000000000017941 */ /* 0x000fea0003800000 */
.L_x_60:
        /* <DEDUP_REMOVED lines=9> */
.L_x_63:
[----:B------:R-:W-:Y:S05]  /*3160*/  BSYNC B1 ;  /* 0x0000000000017941 */ /* 0x000fea0003800000 */
.L_x_62:
        /* <DEDUP_REMOVED lines=9> */
.L_x_65:
[----:B------:R-:W-:Y:S05]  /*3200*/  BSYNC B1 ;  /* 0x0000000000017941 */ /* 0x000fea0003800000 */
.L_x_64:
        /* <DEDUP_REMOVED lines=11> */
.L_x_67:
[----:B------:R-:W-:Y:S05]  /*32c0*/  BSYNC B1 ;  /* 0x0000000000017941 */ /* 0x000fea0003800000 */
.L_x_66:
[----:B-----5:R-:W-:Y:S01]  /*32d0*/  LOP3.LUT R62, R100, 0xffffe000, RZ, 0xc0, !PT ;  /* 0xffffe000643e7812 */ /* 0x020fe200078ec0ff */
[----:B------:R-:W-:Y:S01]  /*32e0*/  BSSY B1, `(.L_x_68) ;  /* 0x000000a000017945 */ /* 0x000fe20003800000 */
[----:B------:R-:W-:-:S03]  /*32f0*/  ISETP.GT.AND P5, PT, R4, 0x29, PT ;  /* 0x000000290400780c */ /* 0x000fc60003fa4270 */
[----:B------:R-:W-:-:S04]  /*3300*/  FMUL R23, R62, R89 ;  /* 0x000000593e177220 */ /* 0x000fc80000400000 */
[----:B------:R-:W-:-:S05]  /*3310*/  FFMA R23, R76, R88, R23 ;  /* 0x000000584c177223 */ /* 0x000fca0000000017 */
[----:B------:R-:W-:-:S05]  /*3320*/  F2FP.TF32.F32.PACK_B R23, R23 ;  /* 0x00000017ff17723e */ /* 0x000fca00024050ff */
[----:B------:R1:W-:Y:S01]  /*3330*/  @P0 STG.E desc[UR36][R12.64+0xa0], R23 ;  /* 0x0000a0170c000986 */ /* 0x0003e2000c101924 */
[----:B------:R-:W-:Y:S02]  /*3340*/  ISETP.GT.AND P0, PT, R3, RZ, P5 ;  /* 0x000000ff0300720c */ /* 0x000fe40002f04270 */
[----:B-1----:R-:W-:-:S11]  /*3350*/  P2R R23, PR, RZ, 0x20 ;  /* 0x00000020ff177803 */ /* 0x002fd60000000000 */
[----:B------:R-:W-:Y:S05]  /*3360*/  @!P0 BRA `(.L_x_69) ;  /* 0x0000000000048947 */ /* 0x000fea0003800000 */
[----:B------:R1:W5:Y:S02]  /*3370*/  LDG.E.LTC128B R100, desc[UR36][R6.64+0xa4] ;  /* 0x0000a42406647981 */ /* 0x000364000c1e1920 */
.L_x_69:
[----:B------:R-:W-:Y:S05]  /*3380*/  BSYNC B1 ;  /* 0x0000000000017941 */ /* 0x000fea0003800000 */
.L_x_68:
        /* <DEDUP_REMOVED lines=9> */
.L_x_71:
[----:B------:R-:W-:Y:S05]  /*3420*/  BSYNC B1 ;  /* 0x0000000000017941 */ /* 0x000fea0003800000 */
.L_x_70:
        /* <DEDUP_REMOVED lines=9> */
.L_x_73:
[----:B------:R-:W-:Y:S05]  /*34c0*/  BSYNC B1 ;  /* 0x0000000000017941 */ /* 0x000fea0003800000 */
.L_x_72:
[----:B-----5:R-:W-:Y:S01]  /*34d0*/  LOP3.LUT R62, R100, 0xffffe000, RZ, 0xc0, !PT ;  /* 0xffffe000643e7812 */ /* 0x020fe200078ec0ff */
[----:B------:R-:W-:Y:S01]  /*34e0*/  BSSY B1, `(.L_x_74) ;  /* 0x0000009000017945 */ /* 0x000fe20003800000 */
[----:B------:R-:W-:-:S03]  /*34f0*/  ISETP.GT.AND P3, PT, R4, 0x30, PT ;  /* 0x000000300400780c */ /* 0x000fc60003f64270 */
[----:B------:R-:W-:-:S04]  /*3500*/  FMUL R62, R62, R89 ;  /* 0x000000593e3e7220 */ /* 0x000fc80000400000 */
[----:B------:R-:W-:-:S05]  /*3510*/  FFMA R79, R79, R88, R62 ;  /* 0x000000584f4f7223 */ /* 0x000fca000000003e */
[----:B------:R-:W-:-:S05]  /*3520*/  F2FP.TF32.F32.PACK_B R79, R79 ;  /* 0x0000004fff4f723e */ /* 0x000fca00024050ff */
[----:B------:R0:W-:Y:S01]  /*3530*/  @P0 STG.E desc[UR36][R20.64+0xa4], R79 ;  /* 0x0000a44f14000986 */ /* 0x0001e2000c101924 */
[----:B------:R-:W-:-:S13]  /*3540*/  ISETP.GT.AND P0, PT, R3, RZ, P3 ;  /* 0x000000ff0300720c */ /* 0x000fda0001f04270 */
[----:B0-----:R-:W-:Y:S05]  /*3550*/  @!P0 BRA `(.L_x_75) ;  /* 0x0000000000048947 */ /* 0x001fea0003800000 */
[----:B------:R0:W5:Y:S02]  /*3560*/  LDG.E.LTC128B R100, desc[UR36][R6.64+0xc0] ;  /* 0x0000c02406647981 */ /* 0x000164000c1e1920 */
.L_x_75:
[----:B------:R-:W-:Y:S05]  /*3570*/  BSYNC B1 ;  /* 0x0000000000017941 */ /* 0x000fea0003800000 */
.L_x_74:
        /* <DEDUP_REMOVED lines=10> */
.L_x_77:
[----:B------:R-:W-:Y:S05]  /*3620*/  BSYNC B1 ;  /* 0x0000000000017941 */ /* 0x000fea0003800000 */
.L_x_76:
        /* <DEDUP_REMOVED lines=9> */
.L_x_79:
[----:B------:R-:W-:Y:S05]  /*36c0*/  BSYNC B1 ;  /* 0x0000000000017941 */ /* 0x000fea0003800000 */
.L_x_78:
        /* <DEDUP_REMOVED lines=9> */
.L_x_81:
[----:B------:R-:W-:Y:S05]  /*3760*/  BSYNC B1 ;  /* 0x0000000000017941 */ /* 0x000fea0003800000 */
.L_x_80:
        /* <DEDUP_REMOVED lines=10> */
.L_x_83:
[----:B------:R-:W-:Y:S05]  /*3810*/  BSYNC B1 ;  /* 0x0000000000017941 */ /* 0x000fea0003800000 */
.L_x_82:
[----:B-----5:R-:W-:Y:S01]  /*3820*/  LOP3.LUT R62, R100, 0xffffe000, RZ, 0xc0, !PT ;  /* 0xffffe000643e7812 */ /* 0x020fe200078ec0ff */
[----:B------:R-:W-:Y:S04]  /*3830*/  BSSY B1, `(.L_x_84) ;  /* 0x000000f000017945 */ /* 0x000fe80003800000 */
[----:B------:R-:W-:-:S04]  /*3840*/  FMUL R23, R62, R89 ;  /* 0x000000593e177220 */ /* 0x000fc80000400000 */
[----:B------:R-:W-:-:S05]  /*3850*/  FFMA R23, R84, R88, R23 ;  /* 0x0000005854177223 */ /* 0x000fca0000000017 */
[----:B------:R-:W-:-:S05]  /*3860*/  F2FP.TF32.F32.PACK_B R23, R23 ;  /* 0x00000017ff17723e */ /* 0x000fca00024050ff */
[----:B------:R0:W-:Y:S01]  /*3870*/  @P0 STG.E desc[UR36][R12.64+0xe0], R23 ;  /* 0x0000e0170c000986 */ /* 0x0001e2000c101924 */
[----:B------:R-:W-:-:S05]  /*3880*/  IADD3 R64, P0, R5, R20, RZ ;  /* 0x0000001405407210 */ /* 0x000fca0007f1e0ff */
[----:B------:R-:W-:Y:S01]  /*3890*/  IMAD.X R65, R93, 0x1, R21, P0 ;  /* 0x000000015d417824 */ /* 0x000fe200000e0615 */
[----:B------:R-:W-:-:S05]  /*38a0*/  IADD3 R66, P0, R5, R20, RZ ;  /* 0x0000001405427210 */ /* 0x000fca0007f1e0ff */
[----:B------:R-:W-:Y:S01]  /*38b0*/  IMAD.X R67, R93, 0x1, R21, P0 ;  /* 0x000000015d437824 */ /* 0x000fe200000e0615 */
[----:B------:R-:W-:-:S05]  /*38c0*/  IADD3 R62, P0, R5, R12, RZ ;  /* 0x0000000c053e7210 */ /* 0x000fca0007f1e0ff */
[----:B------:R-:W-:Y:S01]  /*38d0*/  IMAD.X R63, R93, 0x1, R13, P0 ;  /* 0x000000015d3f7824 */ /* 0x000fe200000e060d */
[----:B------:R-:W-:-:S04]  /*38e0*/  ISETP.GT.AND P0, PT, R4, 0x39, PT ;  /* 0x000000390400780c */ /* 0x000fc80003f04270 */
[----:B------:R-:W-:-:S13]  /*38f0*/  ISETP.GT.AND P4, PT, R3, RZ, P0 ;  /* 0x000000ff0300720c */ /* 0x000fda0000784270 */
[----:B0-----:R-:W-:Y:S05]  /*3900*/  @!P4 BRA `(.L_x_85) ;  /* 0x000000000004c947 */ /* 0x001fea0003800000 */
[----:B------:R0:W5:Y:S02]  /*3910*/  LDG.E.LTC128B R100, desc[UR36][R6.64+0xe4] ;  /* 0x0000e42406647981 */ /* 0x000164000c1e1920 */
.L_x_85:
[----:B------:R-:W-:Y:S05]  /*3920*/  BSYNC B1 ;  /* 0x0000000000017941 */ /* 0x000fea0003800000 */
.L_x_84:
        /* <DEDUP_REMOVED lines=9> */
.L_x_87:
[----:B------:R-:W-:Y:S05]  /*39c0*/  BSYNC B1 ;  /* 0x0000000000017941 */ /* 0x000fea0003800000 */
.L_x_86:
        /* <DEDUP_REMOVED lines=9> */
.L_x_89:
[----:B------:R-:W-:Y:S05]  /*3a60*/  BSYNC B1 ;  /* 0x0000000000017941 */ /* 0x000fea0003800000 */
.L_x_88:
[----:B-----5:R-:W-:-:S05]  /*3a70*/  LOP3.LUT R4, R100, 0xffffe000, RZ, 0xc0, !PT ;  /* 0xffffe00064047812 */ /* 0x020fca00078ec0ff */
[----:B------:R-:W-:-:S04]  /*3a80*/  FMUL R4, R4, R89 ;  /* 0x0000005904047220 */ /* 0x000fc80000400000 */
[----:B------:R-:W-:-:S05]  /*3a90*/  FFMA R87, R87, R88, R4 ;  /* 0x0000005857577223 */ /* 0x000fca0000000004 */
[----:B------:R-:W-:-:S05]  /*3aa0*/  F2FP.TF32.F32.PACK_B R87, R87 ;  /* 0x00000057ff57723e */ /* 0x000fca00024050ff */
[----:B------:R0:W-:Y:S01]  /*3ab0*/  @P4 STG.E desc[UR36][R20.64+0xe4], R87 ;  /* 0x0000e45714004986 */ /* 0x0001e2000c101924 */
[----:B------:R-:W-:-:S13]  /*3ac0*/  ISETP.GT.AND P4, PT, R3, 0x80, P6 ;  /* 0x000000800300780c */ /* 0x000fda0003784270 */
[----:B------:R-:W2:Y:S01]  /*3ad0*/  @P4 LDG.E.LTC128B R100, desc[UR36][R58.64] ;  /* 0x000000243a644981 */ /* 0x000ea2000c1e1920 */
[----:B------:R-:W-:Y:S01]  /*3ae0*/  BSSY B1, `(.L_x_90) ;  /* 0x000000a000017945 */ /* 0x000fe20003800000 */
[----:B--2---:R-:W-:-:S05]  /*3af0*/  LOP3.LUT R4, R100, 0xffffe000, RZ, 0xc0, !PT ;  /* 0xffffe00064047812 */ /* 0x004fca00078ec0ff */
[----:B------:R-:W-:-:S04]  /*3b00*/  FMUL R5, R4, R89 ;  /* 0x0000005904057220 */ /* 0x000fc80000400000 */
[----:B------:R-:W-:-:S05]  /*3b10*/  FFMA R5, R24, R88, R5 ;  /* 0x0000005818057223 */ /* 0x000fca0000000005 */
[----:B------:R-:W-:-:S05]  /*3b20*/  F2FP.TF32.F32.PACK_B R5, R5 ;  /* 0x00000005ff05723e */ /* 0x000fca00024050ff */
[----:B------:R0:W-:Y:S01]  /*3b30*/  @P4 STG.E desc[UR36][R62.64], R5 ;  /* 0x000000053e004986 */ /* 0x0001e2000c101924 */
[----:B------:R-:W-:-:S04]  /*3b40*/  ISETP.NE.AND P4, PT, R105, RZ, PT ;  /* 0x000000ff6900720c */ /* 0x000fc80003f85270 */
[----:B------:R-:W-:-:S13]  /*3b50*/  ISETP.GT.AND P4, PT, R3, 0x80, P4 ;  /* 0x000000800300780c */ /* 0x000fda0002784270 */
[----:B0-----:R-:W-:Y:S05]  /*3b60*/  @!P4 BRA `(.L_x_91) ;  /* 0x000000000004c947 */ /* 0x001fea0003800000 */
[----:B------:R0:W5:Y:S02]  /*3b70*/  LDG.E.LTC128B R100, desc[UR36][R56.64+0x4] ;  /* 0x0000042438647981 */ /* 0x000164000c1e1920 */
.L_x_91:
[----:B------:R-:W-:Y:S05]  /*3b80*/  BSYNC B1 ;  /* 0x0000000000017941 */ /* 0x000fea0003800000 */
.L_x_90:
[----:B-----5:R-:W-:Y:S01]  /*3b90*/  LOP3.LUT R4, R100, 0xffffe000, RZ, 0xc0, !PT ;  /* 0xffffe00064047812 */ /* 0x020fe200078ec0ff */
[----:B------:R-:W-:Y:S01]  /*3ba0*/  @P4 IMAD.MOV.U32 R5, RZ, RZ, R63 ;  /* 0x000000ffff054224 */ /* 0x000fe200078e003f */
[----:B------:R-:W-:Y:S01]  /*3bb0*/  ISETP.GT.AND P6, PT, R3, 0x88, P6 ;  /* 0x000000880300780c */ /* 0x000fe200037c4270 */
[----:B------:R-:W-:Y:S02]  /*3bc0*/  BSSY B1, `(.L_x_92) ;  /* 0x0000008000017945 */ /* 0x000fe40003800000 */
[----:B------:R-:W-:-:S04]  /*3bd0*/  FMUL R4, R4, R89 ;  /* 0x0000005904047220 */ /* 0x000fc80000400000 */
[----:B------:R-:W-:Y:S01]  /*3be0*/  FFMA R25, R25, R88, R4 ;  /* 0x0000005819197223 */ /* 0x000fe20000000004 */
[----:B------:R-:W-:-:S04]  /*3bf0*/  @P4 IMAD.MOV.U32 R4, RZ, RZ, R62 ;  /* 0x000000ffff044224 */ /* 0x000fc800078e003e */
[----:B------:R-:W-:-:S05]  /*3c00*/  F2FP.TF32.F32.PACK_B R25, R25 ;  /* 0x00000019ff19723e */ /* 0x000fca00024050ff */
[----:B------:R2:W-:Y:S01]  /*3c10*/  @P4 STG.E desc[UR36][R4.64+0x4], R25 ;  /* 0x0000041904004986 */ /* 0x0005e2000c101924 */
[----:B------:R-:W-:Y:S05]  /*3c20*/  @!P6 BRA `(.L_x_93) ;  /* 0x000000000004e947 */ /* 0x000fea0003800000 */
[----:B------:R0:W5:Y:S02]  /*3c30*/  LDG.E.LTC128B R100, desc[UR36][R60.64] ;  /* 0x000000243c647981 */ /* 0x000164000c1e1920 */
.L_x_93:
[----:B------:R-:W-:Y:S05]  /*3c40*/  BSYNC B1 ;  /* 0x0000000000017941 */ /* 0x000fea0003800000 */
.L_x_92:
[----:B--2--5:R-:W-:Y:S01]  /*3c50*/  LOP3.LUT R4, R100, 0xffffe000, RZ, 0xc0, !PT ;  /* 0xffffe00064047812 */ /* 0x024fe200078ec0ff */
[----:B------:R-:W-:Y:S01]  /*3c60*/  BSSY B1, `(.L_x_94) ;  /* 0x0000009000017945 */ /* 0x000fe20003800000 */
[----:B------:R-:W-:-:S03]  /*3c70*/  ISETP.NE.AND P4, PT, R105, RZ, PT ;  /* 0x000000ff6900720c */ /* 0x000fc60003f85270 */
[----:B------:R-:W-:Y:S01]  /*3c80*/  FMUL R5, R4, R89 ;  /* 0x0000005904057220 */ /* 0x000fe20000400000 */
[----:B------:R-:W-:-:S03]  /*3c90*/  ISETP.GT.AND P4, PT, R3, 0x88, P4 ;  /* 0x000000880300780c */ /* 0x000fc60002784270 */
[----:B------:R-:W-:-:S05]  /*3ca0*/  FFMA R5, R26, R88, R5 ;  /* 0x000000581a057223 */ /* 0x000fca0000000005 */
[----:B------:R-:W-:-:S05]  /*3cb0*/  F2FP.TF32.F32.PACK_B R5, R5 ;  /* 0x00000005ff05723e */ /* 0x000fca00024050ff */
[----:B------:R2:W-:Y:S01]  /*3cc0*/  @P6 STG.E desc[UR36][R64.64], R5 ;  /* 0x0000000540006986 */ /* 0x0005e2000c101924 */
[----:B------:R-:W-:Y:S05]  /*3cd0*/  @!P4 BRA `(.L_x_95) ;  /* 0x000000000004c947 */ /* 0x000fea0003800000 */
[----:B------:R0:W5:Y:S02]  /*3ce0*/  LDG.E.LTC128B R100, desc[UR36][R8.64+0x4] ;  /* 0x0000042408647981 */ /* 0x000164000c1e1920 */
.L_x_95:
[----:B------:R-:W-:Y:S05]  /*3cf0*/  BSYNC B1 ;  /* 0x0000000000017941 */ /* 0x000fea0003800000 */
.L_x_94:
[----:B-----5:R-:W-:Y:S01]  /*3d00*/  LOP3.LUT R4, R100, 0xffffe000, RZ, 0xc0, !PT ;  /* 0xffffe00064047812 */ /* 0x020fe200078ec0ff */
[----:B------:R-:W-:Y:S01]  /*3d10*/  BSSY B1, `(.L_x_96) ;  /* 0x0000009000017945 */ /* 0x000fe20003800000 */
[----:B------:R-:W-:-:S03]  /*3d20*/  ISETP.NE.AND P6, PT, R106, RZ, PT ;  /* 0x000000ff6a00720c */ /* 0x000fc60003fc5270 */
[----:B------:R-:W-:-:S04]  /*3d30*/  FMUL R4, R4, R89 ;  /* 0x0000005904047220 */ /* 0x000fc80000400000 */
[----:B------:R-:W-:-:S05]  /*3d40*/  FFMA R27, R27, R88, R4 ;  /* 0x000000581b1b7223 */ /* 0x000fca0000000004 */
[----:B------:R-:W-:-:S05]  /*3d50*/  F2FP.TF32.F32.PACK_B R27, R27 ;  /* 0x0000001bff1b723e */ /* 0x000fca00024050ff */
[----:B------:R0:W-:Y:S01]  /*3d60*/  @P4 STG.E desc[UR36][R66.64+0x4], R27 ;  /* 0x0000041b42004986 */ /* 0x0001e2000c101924 */
[----:B------:R-:W-:-:S13]  /*3d70*/  ISETP.GT.AND P4, PT, R3, 0x80, P6 ;  /* 0x000000800300780c */ /* 0x000fda0003784270 */
[----:B0-----:R-:W-:Y:S05]  /*3d80*/  @!P4 BRA `(.L_x_97) ;  /* 0x000000000004c947 */ /* 0x001fea0003800000 */
[----:B------:R0:W5:Y:S02]  /*3d90*/  LDG.E.LTC128B R100, desc[UR36][R56.64+0x20] ;  /* 0x0000202438647981 */ /* 0x000164000c1e1920 */
.L_x_97:
[----:B------:R-:W-:Y:S05]  /*3da0*/  BSYNC B1 ;  /* 0x0000000000017941 */ /* 0x000fea0003800000 */
.L_x_96:
[----:B-----5:R-:W-:Y:S01]  /*3db0*/  LOP3.LUT R4, R100, 0xffffe000, RZ, 0xc0, !PT ;  /* 0xffffe00064047812 */ /* 0x020fe200078ec0ff */
[----:B------:R-:W-:Y:S01]  /*3dc0*/  BSSY B1, `(.L_x_98) ;  /* 0x000000b000017945 */ /* 0x000fe20003800000 */
[----:B------:R-:W-:-:S03]  /*3dd0*/  ISETP.NE.AND P6, PT, R107, RZ, PT ;  /* 0x000000ff6b00720c */ /* 0x000fc60003fc5270 */
[----:B--2---:R-:W-:Y:S01]  /*3de0*/  FMUL R5, R4, R89 ;  /* 0x0000005904057220 */ /* 0x004fe20000400000 */
[----:B------:R-:W-:-:S03]  /*3df0*/  @P4 IMAD.MOV.U32 R4, RZ, RZ, R62 ;  /* 0x000000ffff044224 */ /* 0x000fc600078e003e */
[----:B-1--4-:R-:W-:Y:S01]  /*3e00*/  FFMA R7, R28, R88, R5 ;  /* 0x000000581c077223 */ /* 0x012fe20000000005 */
[----:B------:R-:W-:-:S04]  /*3e10*/  @P4 IMAD.MOV.U32 R5, RZ, RZ, R63 ;  /* 0x000000ffff054224 */ /* 0x000fc800078e003f */
[----:B------:R-:W-:-:S05]  /*3e20*/  F2FP.TF32.F32.PACK_B R7, R7 ;  /* 0x00000007ff07723e */ /* 0x000fca00024050ff */
[----:B------:R1:W-:Y:S01]  /*3e30*/  @P4 STG.E desc[UR36][R4.64+0x20], R7 ;  /* 0x0000200704004986 */ /* 0x0003e2000c101924 */
[----:B------:R-:W-:-:S13]  /*3e40*/  ISETP.GT.AND P4, PT, R3, 0x80, P6 ;  /* 0x000000800300780c */ /* 0x000fda0003784270 */
[----:B-1----:R-:W-:Y:S05]  /*3e50*/  @!P4 BRA `(.L_x_99) ;  /* 0x000000000004c947 */ /* 0x002fea0003800000 */
[----:B------:R1:W5:Y:S02]  /*3e60*/  LDG.E.LTC128B R100, desc[UR36][R56.64+0x24] ;  /* 0x0000242438647981 */ /* 0x000364000c1e1920 */
.L_x_99:
[----:B------:R-:W-:Y:S05]  /*3e70*/  BSYNC B1 ;  /* 0x0000000000017941 */ /* 0x000fea0003800000 */
.L_x_98:
[----:B-----5:R-:W-:Y:S01]  /*3e80*/  LOP3.LUT R4, R100, 0xffffe000, RZ, 0xc0, !PT ;  /* 0xffffe00064047812 */ /* 0x020fe200078ec0ff */
[----:B------:R-:W-:Y:S01]  /*3e90*/  @P4 IMAD.MOV.U32 R5, RZ, RZ, R63 ;  /* 0x000000ffff054224 */ /* 0x000fe200078e003f */
[----:B------:R-:W-:Y:S03]  /*3ea0*/  BSSY B1, `(.L_x_100) ;  /* 0x000000a000017945 */ /* 0x000fe60003800000 */
[----:B------:R-:W-:-:S04]  /*3eb0*/  FMUL R4, R4, R89 ;  /* 0x0000005904047220 */ /* 0x000fc80000400000 */
[----:B------:R-:W-:Y:S01]  /*3ec0*/  FFMA R29, R29, R88, R4 ;  /* 0x000000581d1d7223 */ /* 0x000fe20000000004 */
[----:B------:R-:W-:-:S04]  /*3ed0*/  @P4 IMAD.MOV.U32 R4, RZ, RZ, R62 ;  /* 0x000000ffff044224 */ /* 0x000fc800078e003e */
[----:B------:R-:W-:-:S05]  /*3ee0*/  F2FP.TF32.F32.PACK_B R29, R29 ;  /* 0x0000001dff1d723e */ /* 0x000fca00024050ff */
[----:B------:R2:W-:Y:S01]  /*3ef0*/  @P4 STG.E desc[UR36][R4.64+0x24], R29 ;  /* 0x0000241d04004986 */ /* 0x0005e2000c101924 */
[----:B------:R-:W-:-:S04]  /*3f00*/  ISETP.NE.AND P4, PT, R106, RZ, PT ;  /* 0x000000ff6a00720c */ /* 0x000fc80003f85270 */
[----:B------:R-:W-:-:S13]  /*3f10*/  ISETP.GT.AND P4, PT, R3, 0x88, P4 ;  /* 0x000000880300780c */ /* 0x000fda0002784270 */
[----:B--2---:R-:W-:Y:S05]  /*3f20*/  @!P4 BRA `(.L_x_101) ;  /* 0x000000000004c947 */ /* 0x004fea0003800000 */
[----:B------:R2:W5:Y:S02]  /*3f30*/  LDG.E.LTC128B R100, desc[UR36][R8.64+0x20] ;  /* 0x0000202408647981 */ /* 0x000564000c1e1920 */
.L_x_101:
[----:B------:R-:W-:Y:S05]  /*3f40*/  BSYNC B1 ;  /* 0x0000000000017941 */ /* 0x000fea0003800000 */
.L_x_100:
[----:B-----5:R-:W-:Y:S01]  /*3f50*/  LOP3.LUT R4, R100, 0xffffe000, RZ, 0xc0, !PT ;  /* 0xffffe00064047812 */ /* 0x020fe200078ec0ff */
[----:B------:R-:W-:Y:S04]  /*3f60*/  BSSY B1, `(.L_x_102) ;  /* 0x0000008000017945 */ /* 0x000fe80003800000 */
[----:B------:R-:W-:-:S04]  /*3f70*/  FMUL R5, R4, R89 ;  /* 0x0000005904057220 */ /* 0x000fc80000400000 */
[----:B------:R-:W-:-:S05]  /*3f80*/  FFMA R5, R30, R88, R5 ;  /* 0x000000581e057223 */ /* 0x000fca0000000005 */
[----:B------:R-:W-:-:S05]  /*3f90*/  F2FP.TF32.F32.PACK_B R5, R5 ;  /* 0x00000005ff05723e */ /* 0x000fca00024050ff */
[----:B------:R4:W-:Y:S01]  /*3fa0*/  @P4 STG.E desc[UR36][R10.64+0x20], R5 ;  /* 0x000020050a004986 */ /* 0x0009e2000c101924 */
[----:B------:R-:W-:-:S13]  /*3fb0*/  ISETP.GT.AND P4, PT, R3, 0x88, P6 ;  /* 0x000000880300780c */ /* 0x000fda0003784270 */
[----:B----4-:R-:W-:Y:S05]  /*3fc0*/  @!P4 BRA `(.L_x_103) ;  /* 0x000000000004c947 */ /* 0x010fea0003800000 */
[----:B------:R4:W5:Y:S02]  /*3fd0*/  LDG.E.LTC128B R100, desc[UR36][R8.64+0x24] ;  /* 0x0000242408647981 */ /* 0x000964000c1e1920 */
.L_x_103:
[----:B------:R-:W-:Y:S05]  /*3fe0*/  BSYNC B1 ;  /* 0x0000000000017941 */ /* 0x000fea0003800000 */
.L_x_102:
[----:B-----5:R-:W-:Y:S01]  /*3ff0*/  LOP3.LUT R4, R100, 0xffffe000, RZ, 0xc0, !PT ;  /* 0xffffe00064047812 */ /* 0x020fe200078ec0ff */
[----:B------:R-:W-:Y:S01]  /*4000*/  @P4 IMAD.MOV.U32 R5, RZ, RZ, R11 ;  /* 0x000000ffff054224 */ /* 0x000fe200078e000b */
[----:B------:R-:W-:Y:S01]  /*4010*/  ISETP.NE.AND P6, PT, R101, RZ, PT ;  /* 0x000000ff6500720c */ /* 0x000fe20003fc5270 */
[----:B------:R-:W-:Y:S02]  /*4020*/  BSSY B1, `(.L_x_104) ;  /* 0x0000009000017945 */ /* 0x000fe40003800000 */
[----:B------:R-:W-:-:S04]  /*4030*/  FMUL R4, R4, R89 ;  /* 0x0000005904047220 */ /* 0x000fc80000400000 */
[----:B------:R-:W-:Y:S01]  /*4040*/  FFMA R31, R31, R88, R4 ;  /* 0x000000581f1f7223 */ /* 0x000fe20000000004 */
[----:B------:R-:W-:-:S04]  /*4050*/  @P4 IMAD.MOV.U32 R4, RZ, RZ, R10 ;  /* 0x000000ffff044224 */ /* 0x000fc800078e000a */
[----:B------:R-:W-:-:S05]  /*4060*/  F2FP.TF32.F32.PACK_B R31, R31 ;  /* 0x0000001fff1f723e */ /* 0x000fca00024050ff */
[----:B------:R0:W-:Y:S01]  /*4070*/  @P4 STG.E desc[UR36][R4.64+0x24], R31 ;  /* 0x0000241f04004986 */ /* 0x0001e2000c101924 */
[----:B------:R-:W-:-:S13]  /*4080*/  ISETP.GT.AND P4, PT, R3, 0x80, P6 ;  /* 0x000000800300780c */ /* 0x000fda0003784270 */
[----:B0-----:R-:W-:Y:S05]  /*4090*/  @!P4 BRA `(.L_x_105) ;  /* 0x000000000004c947 */ /* 0x001fea0003800000 */
[----:B------:R0:W5:Y:S02]  /*40a0*/  LDG.E.LTC128B R100, desc[UR36][R56.64+0x40] ;  /* 0x0000402438647981 */ /* 0x000164000c1e1920 */
.L_x_105:
[----:B------:R-:W-:Y:S05]  /*40b0*/  BSYNC B1 ;  /* 0x0000000000017941 */ /* 0x000fea0003800000 */
.L_x_104:
[----:B-----5:R-:W-:Y:S01]  /*40c0*/  LOP3.LUT R4, R100, 0xffffe000, RZ, 0xc0, !PT ;  /* 0xffffe00064047812 */ /* 0x020fe200078ec0ff */
[----:B------:R-:W-:Y:S01]  /*40d0*/  BSSY B1, `(.L_x_106) ;  /* 0x000000b000017945 */ /* 0x000fe20003800000 */
[----:B------:R-:W-:-:S03]  /*40e0*/  ISETP.NE.AND P6, PT, R91, RZ, PT ;  /* 0x000000ff5b00720c */ /* 0x000fc60003fc5270 */
[----:B------:R-:W-:Y:S01]  /*40f0*/  FMUL R5, R4, R89 ;  /* 0x0000005904057220 */ /* 0x000fe20000400000 */
[----:B------:R-:W-:-:S03]  /*4100*/  @P4 IMAD.MOV.U32 R4, RZ, RZ, R62 ;  /* 0x000000ffff044224 */ /* 0x000fc600078e003e */
[----:B------:R-:W-:Y:S01]  /*4110*/  FFMA R7, R32, R88, R5 ;  /* 0x0000005820077223 */ /* 0x000fe20000000005 */
[----:B------:R-:W-:-:S04]  /*4120*/  @P4 IMAD.MOV.U32 R5, RZ, RZ, R63 ;  /* 0x000000ffff054224 */ /* 0x000fc800078e003f */
[----:B------:R-:W-:-:S05]  /*4130*/  F2FP.TF32.F32.PACK_B R7, R7 ;  /* 0x00000007ff07723e */ /* 0x000fca00024050ff */
[----:B------:R0:W-:Y:S01]  /*4140*/  @P4 STG.E desc[UR36][R4.64+0x40], R7 ;  /* 0x0000400704004986 */ /* 0x0001e2000c101924 */
[----:B------:R-:W-:-:S13]  /*4150*/  ISETP.GT.AND P4, PT, R3, 0x80, P6 ;  /* 0x000000800300780c */ /* 0x000fda0003784270 */
[----:B0-----:R-:W-:Y:S05]  /*4160*/  @!P4 BRA `(.L_x_107) ;  /* 0x000000000004c947 */ /* 0x001fea0003800000 */
[----:B------:R0:W5:Y:S02]  /*4170*/  LDG.E.LTC128B R100, desc[UR36][R56.64+0x44] ;  /* 0x0000442438647981 */ /* 0x000164000c1e1920 */
.L_x_107:
[----:B------:R-:W-:Y:S05]  /*4180*/  BSYNC B1 ;  /* 0x0000000000017941 */ /* 0x000fea0003800000 */
.L_x_106:
        /* <DEDUP_REMOVED lines=10> */
[----:B0-----:R-:W-:Y:S05]  /*4230*/  @!P4 BRA `(.L_x_109) ;  /* 0x000000000004c947 */ /* 0x001fea0003800000 */
[----:B------:R0:W5:Y:S02]  /*4240*/  LDG.E.LTC128B R100, desc[UR36][R8.64+0x40] ;  /* 0x0000402408647981 */ /* 0x000164000c1e1920 */
.L_x_109:
[----:B------:R-:W-:Y:S05]  /*4250*/  BSYNC B1 ;  /* 0x0000000000017941 */ /* 0x000fea0003800000 */
.L_x_108:
[----:B-----5:R-:W-:Y:S01]  /*4260*/  LOP3.LUT R4, R100, 0xffffe000, RZ, 0xc0, !PT ;  /* 0xffffe00064047812 */ /* 0x020fe200078ec0ff */
[----:B------:R-:W-:Y:S04]  /*4270*/  BSSY B1, `(.L_x_110) ;  /* 0x000000a000017945 */ /* 0x000fe80003800000 */
        /* <DEDUP_REMOVED lines=9> */
.L_x_111:
[----:B------:R-:W-:Y:S05]  /*4310*/  BSYNC B1 ;  /* 0x0000000000017941 */ /* 0x000fea0003800000 */
.L_x_110:
        /* <DEDUP_REMOVED lines=12> */
.L_x_113:
[----:B------:R-:W-:Y:S05]  /*43e0*/  BSYNC B1 ;  /* 0x0000000000017941 */ /* 0x000fea0003800000 */
.L_x_112:
        /* <DEDUP_REMOVED lines=12> */
.L_x_115:
[----:B------:R-:W-:Y:S05]  /*44b0*/  BSYNC B1 ;  /* 0x0000000000017941 */ /* 0x000fea0003800000 */
.L_x_114:
        /* <DEDUP_REMOVED lines=12> */
.L_x_117:
[----:B------:R-:W-:Y:S05]  /*4580*/  BSYNC B1 ;  /* 0x0000000000017941 */ /* 0x000fea0003800000 */
.L_x_116:
        /* <DEDUP_REMOVED lines=11> */
.L_x_119:
[----:B------:R-:W-:Y:S05]  /*4640*/  BSYNC B1 ;  /* 0x0000000000017941 */ /* 0x000fea0003800000 */
.L_x_118:
        /* <DEDUP_REMOVED lines=12> */
.L_x_121:
[----:B------:R-:W-:Y:S05]  /*4710*/  BSYNC B1 ;  /* 0x0000000000017941 */ /* 0x000fea0003800000 */
.L_x_120:
        /* <DEDUP_REMOVED lines=12> */
.L_x_123:
[----:B------:R-:W-:Y:S05]  /*47e0*/  BSYNC B1 ;  /* 0x0000000000017941 */ /* 0x000fea0003800000 */
.L_x_122:
        /* <DEDUP_REMOVED lines=12> */
.L_x_125:
[----:B------:R-:W-:Y:S05]  /*48b0*/  BSYNC B1 ;  /* 0x0000000000017941 */ /* 0x000fea0003800000 */
.L_x_124:
        /* <DEDUP_REMOVED lines=11> */
.L_x_127:
[----:B------:R-:W-:Y:S05]  /*4970*/  BSYNC B1 ;  /* 0x0000000000017941 */ /* 0x000fea0003800000 */
.L_x_126:
        /* <DEDUP_REMOVED lines=12> */
.L_x_129:
[----:B------:R-:W-:Y:S05]  /*4a40*/  BSYNC B1 ;  /* 0x0000000000017941 */ /* 0x000fea0003800000 */
.L_x_128:
        /* <DEDUP_REMOVED lines=11> */
.L_x_131:
[----:B------:R-:W-:Y:S05]  /*4b00*/  BSYNC B1 ;  /* 0x0000000000017941 */ /* 0x000fea0003800000 */
.L_x_130:
        /* <DEDUP_REMOVED lines=11> */
.L_x_133:
[----:B------:R-:W-:Y:S05]  /*4bc0*/  BSYNC B1 ;  /* 0x0000000000017941 */ /* 0x000fea0003800000 */
.L_x_132:
[----:B-----5:R-:W-:Y:S01]  /*4bd0*/  LOP3.LUT R4, R100, 0xffffe000, RZ, 0xc0, !PT ;  /* 0xffffe00064047812 */ /* 0x020fe200078ec0ff */
[----:B------:R-:W-:Y:S01]  /*4be0*/  BSSY B1, `(.L_x_134) ;  /* 0x000000a000017945 */ /* 0x000fe20003800000 */
[----:B------:R-:W-:-:S03]  /*4bf0*/  ISETP.GT.AND P5, PT, R3, 0x88, P5 ;  /* 0x000000880300780c */ /* 0x000fc60002fa4270 */
[----:B------:R-:W-:Y:S01]  /*4c00*/  FMUL R5, R4, R89 ;  /* 0x0000005904057220 */ /* 0x000fe20000400000 */
[----:B------:R-:W-:-:S03]  /*4c10*/  @P4 IMAD.MOV.U32 R4, RZ, RZ, R10 ;  /* 0x000000ffff044224 */ /* 0x000fc600078e000a */
[----:B------:R-:W-:Y:S01]  /*4c20*/  FFMA R7, R46, R88, R5 ;  /* 0x000000582e077223 */ /* 0x000fe20000000005 */
[----:B------:R-:W-:-:S04]  /*4c30*/  @P4 IMAD.MOV.U32 R5, RZ, RZ, R11 ;  /* 0x000000ffff054224 */ /* 0x000fc800078e000b */
[----:B------:R-:W-:-:S05]  /*4c40*/  F2FP.TF32.F32.PACK_B R7, R7 ;  /* 0x00000007ff07723e */ /* 0x000fca00024050ff */
[----:B------:R0:W-:Y:S01]  /*4c50*/  @P4 STG.E desc[UR36][R4.64+0xa0], R7 ;  /* 0x0000a00704004986 */ /* 0x0001e2000c101924 */
[----:B------:R-:W-:Y:S05]  /*4c60*/  @!P5 BRA `(.L_x_135) ;  /* 0x000000000004d947 */ /* 0x000fea0003800000 */
[----:B------:R0:W5:Y:S02]  /*4c70*/  LDG.E.LTC128B R100, desc[UR36][R8.64+0xa4] ;  /* 0x0000a42408647981 */ /* 0x000164000c1e1920 */
.L_x_135:
[----:B------:R-:W-:Y:S05]  /*4c80*/  BSYNC B1 ;  /* 0x0000000000017941 */ /* 0x000fea0003800000 */
.L_x_134:
[----:B0----5:R-:W-:Y:S01]  /*4c90*/  LOP3.LUT R4, R100, 0xffffe000, RZ, 0xc0, !PT ;  /* 0xffffe00064047812 */ /* 0x021fe200078ec0ff */
        /* <DEDUP_REMOVED lines=10> */
.L_x_137:
[----:B------:R-:W-:Y:S05]  /*4d40*/  BSYNC B1 ;  /* 0x0000000000017941 */ /* 0x000fea0003800000 */
.L_x_136:
[----:B0----5:R-:W-:Y:S01]  /*4d50*/  LOP3.LUT R4, R100, 0xffffe000, RZ, 0xc0, !PT ;  /* 0xffffe00064047812 */ /* 0x021fe200078ec0ff */
        /* <DEDUP_REMOVED lines=10> */
.L_x_139:
[----:B------:R-:W-:Y:S05]  /*4e00*/  BSYNC B1 ;  /* 0x0000000000017941 */ /* 0x000fea0003800000 */
.L_x_138:
        /* <DEDUP_REMOVED lines=11> */
.L_x_141:
[----:B------:R-:W-:Y:S05]  /*4ec0*/  BSYNC B1 ;  /* 0x0000000000017941 */ /* 0x000fea0003800000 */
.L_x_140:
        /* <DEDUP_REMOVED lines=11> */
.L_x_143:
[----:B------:R-:W-:Y:S05]  /*4f80*/  BSYNC B1 ;  /* 0x0000000000017941 */ /* 0x000fea0003800000 */
.L_x_142:
        /* <DEDUP_REMOVED lines=11> */
.L_x_145:
[----:B------:R-:W-:Y:S05]  /*5040*/  BSYNC B1 ;  /* 0x0000000000017941 */ /* 0x000fea0003800000 */
.L_x_144:
        /* <DEDUP_REMOVED lines=11> */
.L_x_147:
[----:B------:R-:W-:Y:S05]  /*5100*/  BSYNC B1 ;  /* 0x0000000000017941 */ /* 0x000fea0003800000 */
.L_x_146:
[----:B0----5:R-:W-:Y:S01]  /*5110*/  LOP3.LUT R4, R100, 0xffffe000, RZ, 0xc0, !PT ;  /* 0xffffe00064047812 */ /* 0x021fe200078ec0ff */
        /* <DEDUP_REMOVED lines=8> */
.L_x_149:
[----:B------:R-:W-:Y:S05]  /*51a0*/  BSYNC B1 ;  /* 0x0000000000017941 */ /* 0x000fea0003800000 */
.L_x_148:
        /* <DEDUP_REMOVED lines=11> */
.L_x_151:
[----:B------:R-:W-:Y:S05]  /*5260*/  BSYNC B1 ;  /* 0x0000000000017941 */ /* 0x000fea0003800000 */
.L_x_150:
[----:B------:R-:W-:Y:S05]  /*5270*/  @!P0 BRA `(.L_x_152) ;  /* 0x00000014008c8947 */ /* 0x000fea0003800000 */
[----:B-----5:R-:W-:-:S05]  /*5280*/  LOP3.LUT R100, R100, 0xffffe000, RZ, 0xc0, !PT ;  /* 0xffffe00064647812 */ /* 0x020fca00078ec0ff */
[----:B------:R-:W-:-:S04]  /*5290*/  FMUL R100, R100, R89 ;  /* 0x0000005964647220 */ /* 0x000fc80000400000 */
[----:B------:R-:W-:-:S05]  /*52a0*/  FFMA R55, R55, R88, R100 ;  /* 0x0000005837377223 */ /* 0x000fca0000000064 */
[----:B------:R-:W-:-:S05]  /*52b0*/  F2FP.TF32.F32.PACK_B R55, R55 ;  /* 0x00000037ff37723e */ /* 0x000fca00024050ff */
[----:B------:R0:W-:Y:S01]  /*52c0*/  STG.E desc[UR36][R10.64+0xe4], R55 ;  /* 0x0000e4370a007986 */ /* 0x0001e2000c101924 */
[----:B------:R-:W-:Y:S05]  /*52d0*/  BRA `(.L_x_152) ;  /* 0x0000001400747947 */ /* 0x000fea0003800000 */
.L_x_29:
[----:B------:R-:W-:Y:S01]  /*52e0*/  ULDC.64 UR4, c[0x0][0x5c0] ;  /* 0x0001700000047ab9 */ /* 0x000fe20000000a00 */
[-C--:B------:R-:W-:Y:S01]  /*52f0*/  FMUL R5, R56, R88.reuse ;  /* 0x0000005838057220 */ /* 0x080fe20000400000 */
[----:B------:R-:W-:Y:S01]  /*5300*/  LEA R8, P1, R102, UR4, 0x2 ;  /* 0x0000000466087c11 */ /* 0x000fe2000f8210ff */
[-C--:B------:R-:W-:Y:S01]  /*5310*/  FMUL R57, R57, R88.reuse ;  /* 0x0000005839397220 */ /* 0x080fe20000400000 */
[----:B------:R-:W-:Y:S01]  /*5320*/  ISETP.GT.AND P4, PT, R4, 0x1, PT ;  /* 0x000000010400780c */ /* 0x000fe20003f84270 */
[----:B------:R-:W-:Y:S01]  /*5330*/  IMAD.SHL.U32 R15, R10, 0x20, RZ ;  /* 0x000000200a0f7824 */ /* 0x000fe200078e00ff */
[----:B------:R-:W-:Y:S01]  /*5340*/  LEA.HI.X R9, R102, UR5, R13, 0x2, P1 ;  /* 0x0000000566097c11 */ /* 0x000fe200088f140d */
[----:B------:R-:W-:Y:S01]  /*5350*/  IMAD.SHL.U32 R91, R10, 0x200, RZ ;  /* 0x000002000a5b7824 */ /* 0x000fe200078e00ff */
[----:B------:R-:W-:Y:S01]  /*5360*/  F2FP.TF32.F32.PACK_B R5, R5 ;  /* 0x00000005ff05723e */ /* 0x000fe200024050ff */
[-C--:B------:R-:W-:Y:S01]  /*5370*/  FMUL R59, R59, R88.reuse ;  /* 0x000000583b3b7220 */ /* 0x080fe20000400000 */
[C---:B------:R-:W-:Y:S01]  /*5380*/  ISETP.GT.AND P1, PT, R3.reuse, RZ, P4 ;  /* 0x000000ff0300720c */ /* 0x040fe20002724270 */
[-C--:B------:R-:W-:Y:S01]  /*5390*/  FMUL R13, R58, R88.reuse ;  /* 0x000000583a0d7220 */ /* 0x080fe20000400000 */
[C-C-:B------:R-:W-:Y:S01]  /*53a0*/  SHF.L.U64.HI R7, R10.reuse, 0x5, R11.reuse ;  /* 0x000000050a077819 */ /* 0x140fe2000001020b */
[----:B------:R0:W-:Y:S01]  /*53b0*/  @P0 STG.E desc[UR36][R8.64], R5 ;  /* 0x0000000508000986 */ /* 0x0001e2000c101924 */
[----:B------:R-:W-:Y:S01]  /*53c0*/  ISETP.GT.AND P0, PT, R3, 0x8, P4 ;  /* 0x000000080300780c */ /* 0x000fe20002704270 */
[-C--:B------:R-:W-:Y:S01]  /*53d0*/  FMUL R61, R61, R88.reuse ;  /* 0x000000583d3d7220 */ /* 0x080fe20000400000 */
[----:B------:R-:W-:Y:S01]  /*53e0*/  SHF.L.U64.HI R23, R10, 0x9, R11 ;  /* 0x000000090a177819 */ /* 0x000fe2000001020b */
[----:B------:R-:W-:Y:S01]  /*53f0*/  FMUL R63, R63, R88 ;  /* 0x000000583f3f7220 */ /* 0x000fe20000400000 */
[----:B------:R-:W-:Y:S01]  /*5400*/  IADD3 R10, P2, R15, R8, RZ ;  /* 0x000000080f0a7210 */ /* 0x000fe20007f5e0ff */
[-C--:B------:R-:W-:Y:S01]  /*5410*/  FMUL R65, R65, R88.reuse ;  /* 0x0000005841417220 */ /* 0x080fe20000400000 */
[----:B------:R-:W-:Y:S01]  /*5420*/  F2FP.TF32.F32.PACK_B R57, R57 ;  /* 0x00000039ff39723e */ /* 0x000fe200024050ff */
[----:B------:R-:W-:Y:S01]  /*5430*/  FMUL R67, R67, R88 ;  /* 0x0000005843437220 */ /* 0x000fe20000400000 */
[----:B------:R-:W-:Y:S01]  /*5440*/  F2FP.TF32.F32.PACK_B R59, R59 ;  /* 0x0000003bff3b723e */ /* 0x000fe200024050ff */
[----:B------:R-:W-:Y:S01]  /*5450*/  IMAD.X R11, R7, 0x1, R9, P2 ;  /* 0x00000001070b7824 */ /* 0x000fe200010e0609 */
[----:B------:R-:W-:Y:S01]  /*5460*/  ISETP.GT.AND P5, PT, R4, 0x8, PT ;  /* 0x000000080400780c */ /* 0x000fe20003fa4270 */
[----:B------:R-:W-:Y:S01]  /*5470*/  @P1 STG.E desc[UR36][R8.64+0x4], R57 ;  /* 0x0000043908001986 */ /* 0x000fe2000c101924 */
[----:B------:R-:W-:Y:S01]  /*5480*/  IADD3 R6, P1, P2, R91, R8, R15 ;  /* 0x000000085b067210 */ /* 0x000fe20007a3e00f */
[-C--:B0-----:R-:W-:Y:S01]  /*5490*/  FMUL R5, R60, R88.reuse ;  /* 0x000000583c057220 */ /* 0x081fe20000400000 */
[C---:B------:R-:W-:Y:S01]  /*54a0*/  ISETP.GT.AND P4, PT, R4.reuse, 0x9, PT ;  /* 0x000000090400780c */ /* 0x040fe20003f84270 */
[----:B------:R-:W-:Y:S01]  /*54b0*/  @P0 STG.E desc[UR36][R10.64+0x4], R59 ;  /* 0x0000043b0a000986 */ /* 0x000fe2000c101924 */
[----:B------:R-:W-:Y:S01]  /*54c0*/  ISETP.GT.AND P3, PT, R3, 0x8, P6 ;  /* 0x000000080300780c */ /* 0x000fe20003764270 */
[-C--:B------:R-:W-:Y:S01]  /*54d0*/  FMUL R69, R69, R88.reuse ;  /* 0x0000005845457220 */ /* 0x080fe20000400000 */
[----:B------:R-:W-:Y:S01]  /*54e0*/  IADD3.X R7, R23, R9, R7, P1, P2 ;  /* 0x0000000917077210 */ /* 0x000fe20000fe4407 */
[-C--:B------:R-:W-:Y:S01]  /*54f0*/  FMUL R71, R71, R88.reuse ;  /* 0x0000005847477220 */ /* 0x080fe20000400000 */
[----:B------:R-:W-:Y:S01]  /*5500*/  ISETP.GT.AND P1, PT, R3, RZ, P5 ;  /* 0x000000ff0300720c */ /* 0x000fe20002f24270 */
[-C--:B------:R-:W-:Y:S01]  /*5510*/  FMUL R73, R73, R88.reuse ;  /* 0x0000005849497220 */ /* 0x080fe20000400000 */
[----:B------:R-:W-:Y:S01]  /*5520*/  ISETP.GT.AND P0, PT, R3, RZ, P4 ;  /* 0x000000ff0300720c */ /* 0x000fe20002704270 */
[-C--:B------:R-:W-:Y:S01]  /*5530*/  FMUL R75, R75, R88.reuse ;  /* 0x000000584b4b7220 */ /* 0x080fe20000400000 */
[----:B------:R-:W-:Y:S01]  /*5540*/  F2FP.TF32.F32.PACK_B R13, R13 ;  /* 0x0000000dff0d723e */ /* 0x000fe200024050ff */
[-C--:B------:R-:W-:Y:S01]  /*5550*/  FMUL R77, R77, R88.reuse ;  /* 0x000000584d4d7220 */ /* 0x080fe20000400000 */
[----:B------:R-:W-:Y:S01]  /*5560*/  F2FP.TF32.F32.PACK_B R5, R5 ;  /* 0x00000005ff05723e */ /* 0x000fe200024050ff */
[-C--:B------:R-:W-:Y:S01]  /*5570*/  FMUL R79, R79, R88.reuse ;  /* 0x000000584f4f7220 */ /* 0x080fe20000400000 */
[----:B------:R-:W-:Y:S01]  /*5580*/  F2FP.TF32.F32.PACK_B R61, R61 ;  /* 0x0000003dff3d723e */ /* 0x000fe200024050ff */
[----:B------:R0:W-:Y:S01]  /*5590*/  @P3 STG.E desc[UR36][R10.64], R13 ;  /* 0x0000000d0a003986 */ /* 0x0001e2000c101924 */
[----:B------:R-:W-:Y:S01]  /*55a0*/  F2FP.TF32.F32.PACK_B R63, R63 ;  /* 0x0000003fff3f723e */ /* 0x000fe200024050ff */
[-C--:B------:R-:W-:Y:S01]  /*55b0*/  FMUL R81, R81, R88.reuse ;  /* 0x0000005851517220 */ /* 0x080fe20000400000 */
[C---:B------:R-:W-:Y:S01]  /*55c0*/  ISETP.GT.AND P3, PT, R4.reuse, 0x10, PT ;  /* 0x000000100400780c */ /* 0x040fe20003f64270 */
[----:B------:R1:W-:Y:S01]  /*55d0*/  @P1 STG.E desc[UR36][R8.64+0x20], R5 ;  /* 0x0000200508001986 */ /* 0x0003e2000c101924 */
[----:B------:R-:W-:Y:S01]  /*55e0*/  ISETP.GT.AND P1, PT, R3, 0x8, P5 ;  /* 0x000000080300780c */ /* 0x000fe20002f24270 */
[-C--:B------:R-:W-:Y:S01]  /*55f0*/  FMUL R83, R83, R88.reuse ;  /* 0x0000005853537220 */ /* 0x080fe20000400000 */
[----:B------:R-:W-:Y:S01]  /*5600*/  ISETP.GT.AND P2, PT, R4, 0x11, PT ;  /* 0x000000110400780c */ /* 0x000fe20003f44270 */
[----:B------:R-:W-:Y:S01]  /*5610*/  @P0 STG.E desc[UR36][R8.64+0x24], R61 ;  /* 0x0000243d08000986 */ /* 0x000fe2000c101924 */
[----:B------:R-:W-:Y:S01]  /*5620*/  ISETP.GT.AND P0, PT, R3, 0x8, P4 ;  /* 0x000000080300780c */ /* 0x000fe20002704270 */
[-C--:B------:R-:W-:Y:S01]  /*5630*/  FMUL R85, R85, R88.reuse ;  /* 0x0000005855557220 */ /* 0x080fe20000400000 */
[----:B------:R-:W-:Y:S01]  /*5640*/  F2FP.TF32.F32.PACK_B R65, R65 ;  /* 0x00000041ff41723e */ /* 0x000fe200024050ff */
[-C--:B0-----:R-:W-:Y:S01]  /*5650*/  FMUL R13, R62, R88.reuse ;  /* 0x000000583e0d7220 */ /* 0x081fe20000400000 */
[----:B------:R-:W-:Y:S01]  /*5660*/  F2FP.TF32.F32.PACK_B R67, R67 ;  /* 0x00000043ff43723e */ /* 0x000fe200024050ff */
[-C--:B------:R-:W-:Y:S01]  /*5670*/  FMUL R87, R87, R88.reuse ;  /* 0x0000005857577220 */ /* 0x080fe20000400000 */
[----:B------:R-:W-:Y:S01]  /*5680*/  F2FP.TF32.F32.PACK_B R69, R69 ;  /* 0x00000045ff45723e */ /* 0x000fe200024050ff */
[-C--:B-1----:R-:W-:Y:S01]  /*5690*/  FMUL R5, R64, R88.reuse ;  /* 0x0000005840057220 */ /* 0x082fe20000400000 */
[----:B------:R-:W-:Y:S01]  /*56a0*/  F2FP.TF32.F32.PACK_B R13, R13 ;  /* 0x0000000dff0d723e */ /* 0x000fe200024050ff */
[-C--:B------:R-:W-:Y:S01]  /*56b0*/  FMUL R25, R25, R88.reuse ;  /* 0x0000005819197220 */ /* 0x080fe20000400000 */
[----:B------:R-:W-:Y:S01]  /*56c0*/  F2FP.TF32.F32.PACK_B R71, R71 ;  /* 0x00000047ff47723e */ /* 0x000fe200024050ff */
[-C--:B------:R-:W-:Y:S01]  /*56d0*/  FMUL R27, R27, R88.reuse ;  /* 0x000000581b1b7220 */ /* 0x080fe20000400000 */
[----:B------:R-:W-:Y:S01]  /*56e0*/  F2FP.TF32.F32.PACK_B R5, R5 ;  /* 0x00000005ff05723e */ /* 0x000fe200024050ff */
[----:B------:R-:W-:Y:S01]  /*56f0*/  @P0 STG.E desc[UR36][R10.64+0x24], R63 ;  /* 0x0000243f0a000986 */ /* 0x000fe2000c101924 */
[----:B------:R-:W-:Y:S01]  /*5700*/  ISETP.GT.AND P0, PT, R3, RZ, P3 ;  /* 0x000000ff0300720c */ /* 0x000fe20001f04270 */
[-C--:B------:R-:W-:Y:S01]  /*5710*/  FMUL R29, R29, R88.reuse ;  /* 0x000000581d1d7220 */ /* 0x080fe20000400000 */
[----:B------:R-:W-:Y:S01]  /*5720*/  F2FP.TF32.F32.PACK_B R73, R73 ;  /* 0x00000049ff49723e */ /* 0x000fe200024050ff */
[----:B------:R0:W-:Y:S01]  /*5730*/  @P1 STG.E desc[UR36][R10.64+0x20], R13 ;  /* 0x0000200d0a001986 */ /* 0x0001e2000c101924 */
[C---:B------:R-:W-:Y:S01]  /*5740*/  ISETP.GT.AND P1, PT, R4.reuse, 0x19, PT ;  /* 0x000000190400780c */ /* 0x040fe20003f24270 */
[-C--:B------:R-:W-:Y:S01]  /*5750*/  FMUL R31, R31, R88.reuse ;  /* 0x000000581f1f7220 */ /* 0x080fe20000400000 */
[----:B------:R-:W-:Y:S01]  /*5760*/  F2FP.TF32.F32.PACK_B R75, R75 ;  /* 0x0000004bff4b723e */ /* 0x000fe200024050ff */
[-C--:B------:R-:W-:Y:S01]  /*5770*/  FMUL R33, R33, R88.reuse ;  /* 0x0000005821217220 */ /* 0x080fe20000400000 */
[C---:B------:R-:W-:Y:S01]  /*5780*/  ISETP.GT.AND P5, PT, R4.reuse, 0x28, PT ;  /* 0x000000280400780c */ /* 0x040fe20003fa4270 */
[-C--:B------:R-:W-:Y:S01]  /*5790*/  FMUL R35, R35, R88.reuse ;  /* 0x0000005823237220 */ /* 0x080fe20000400000 */
[----:B------:R-:W-:Y:S01]  /*57a0*/  ISETP.GT.AND P4, PT, R4, 0x29, PT ;  /* 0x000000290400780c */ /* 0x000fe20003f84270 */
[-C--:B------:R-:W-:Y:S01]  /*57b0*/  FMUL R37, R37, R88.reuse ;  /* 0x0000005825257220 */ /* 0x080fe20000400000 */
[----:B------:R-:W-:Y:S01]  /*57c0*/  F2FP.TF32.F32.PACK_B R77, R77 ;  /* 0x0000004dff4d723e */ /* 0x000fe200024050ff */
[----:B------:R1:W-:Y:S01]  /*57d0*/  @P0 STG.E desc[UR36][R8.64+0x40], R5 ;  /* 0x0000400508000986 */ /* 0x0003e2000c101924 */
[----:B------:R-:W-:Y:S01]  /*57e0*/  ISETP.GT.AND P0, PT, R3, RZ, P2 ;  /* 0x000000ff0300720c */ /* 0x000fe20001704270 */
[-C--:B0-----:R-:W-:Y:S01]  /*57f0*/  FMUL R13, R66, R88.reuse ;  /* 0x00000058420d7220 */ /* 0x081fe20000400000 */
[----:B------:R-:W-:Y:S01]  /*5800*/  F2FP.TF32.F32.PACK_B R79, R79 ;  /* 0x0000004fff4f723e */ /* 0x000fe200024050ff */
[-C--:B------:R-:W-:Y:S01]  /*5810*/  FMUL R39, R39, R88.reuse ;  /* 0x0000005827277220 */ /* 0x080fe20000400000 */
[----:B------:R-:W-:Y:S01]  /*5820*/  F2FP.TF32.F32.PACK_B R81, R81 ;  /* 0x00000051ff51723e */ /* 0x000fe200024050ff */
[-C--:B------:R-:W-:Y:S01]  /*5830*/  FMUL R41, R41, R88.reuse ;  /* 0x0000005829297220 */ /* 0x080fe20000400000 */
[----:B------:R-:W-:Y:S01]  /*5840*/  F2FP.TF32.F32.PACK_B R13, R13 ;  /* 0x0000000dff0d723e */ /* 0x000fe200024050ff */
[-C--:B------:R-:W-:Y:S01]  /*5850*/  FMUL R43, R43, R88.reuse ;  /* 0x000000582b2b7220 */ /* 0x080fe20000400000 */
[----:B------:R-:W-:Y:S01]  /*5860*/  F2FP.TF32.F32.PACK_B R83, R83 ;  /* 0x00000053ff53723e */ /* 0x000fe200024050ff */
[-C--:B------:R-:W-:Y:S01]  /*5870*/  FMUL R45, R45, R88.reuse ;  /* 0x000000582d2d7220 */ /* 0x080fe20000400000 */
[----:B------:R-:W-:Y:S01]  /*5880*/  P2R R57, PR, RZ, 0x20 ;  /* 0x00000020ff397803 */ /* 0x000fe20000000000 */
[-C--:B-1----:R-:W-:Y:S01]  /*5890*/  FMUL R5, R68, R88.reuse ;  /* 0x0000005844057220 */ /* 0x082fe20000400000 */
[----:B------:R-:W-:Y:S01]  /*58a0*/  P2R R56, PR, RZ, 0x10 ;  /* 0x00000010ff387803 */ /* 0x000fe20000000000 */
[----:B------:R-:W-:Y:S01]  /*58b0*/  @P0 STG.E desc[UR36][R8.64+0x44], R65 ;  /* 0x0000444108000986 */ /* 0x000fe2000c101924 */
[----:B------:R-:W-:Y:S01]  /*58c0*/  ISETP.GT.AND P0, PT, R3, 0x8, P3 ;  /* 0x000000080300780c */ /* 0x000fe20001f04270 */
[-C--:B------:R-:W-:Y:S01]  /*58d0*/  FMUL R47, R47, R88.reuse ;  /* 0x000000582f2f7220 */ /* 0x080fe20000400000 */
[----:B------:R-:W-:Y:S01]  /*58e0*/  F2FP.TF32.F32.PACK_B R5, R5 ;  /* 0x00000005ff05723e */ /* 0x000fe200024050ff */
[-C--:B------:R-:W-:Y:S01]  /*58f0*/  FMUL R49, R49, R88.reuse ;  /* 0x0000005831317220 */ /* 0x080fe20000400000 */
[----:B------:R-:W-:Y:S01]  /*5900*/  ISETP.GT.AND P3, PT, R4, 0x30, PT ;  /* 0x000000300400780c */ /* 0x000fe20003f64270 */
[-C--:B------:R-:W-:Y:S01]  /*5910*/  FMUL R51, R51, R88.reuse ;  /* 0x0000005833337220 */ /* 0x080fe20000400000 */
[----:B------:R-:W-:Y:S01]  /*5920*/  F2FP.TF32.F32.PACK_B R85, R85 ;  /* 0x00000055ff55723e */ /* 0x000fe200024050ff */
[-C--:B------:R-:W-:Y:S01]  /*5930*/  FMUL R53, R53, R88.reuse ;  /* 0x0000005835357220 */ /* 0x080fe20000400000 */
[----:B------:R-:W-:Y:S01]  /*5940*/  F2FP.TF32.F32.PACK_B R87, R87 ;  /* 0x00000057ff57723e */ /* 0x000fe200024050ff */
[----:B------:R-:W-:Y:S01]  /*5950*/  FMUL R55, R55, R88 ;  /* 0x0000005837377220 */ /* 0x000fe20000400000 */
[----:B------:R-:W-:-:S02]  /*5960*/  F2FP.TF32.F32.PACK_B R25, R25 ;  /* 0x00000019ff19723e */ /* 0x000fc400024050ff */
[----:B------:R-:W-:Y:S01]  /*5970*/  F2FP.TF32.F32.PACK_B R27, R27 ;  /* 0x0000001bff1b723e */ /* 0x000fe200024050ff */
[----:B------:R0:W-:Y:S01]  /*5980*/  @P0 STG.E desc[UR36][R10.64+0x40], R13 ;  /* 0x0000400d0a000986 */ /* 0x0001e2000c101924 */
[----:B------:R-:W-:Y:S02]  /*5990*/  ISETP.GT.AND P0, PT, R3, 0x8, P2 ;  /* 0x000000080300780c */ /* 0x000fe40001704270 */
[----:B------:R-:W-:Y:S02]  /*59a0*/  ISETP.GT.AND P2, PT, R4, 0x18, PT ;  /* 0x000000180400780c */ /* 0x000fe40003f44270 */
[----:B------:R-:W-:Y:S02]  /*59b0*/  F2FP.TF32.F32.PACK_B R29, R29 ;  /* 0x0000001dff1d723e */ /* 0x000fe400024050ff */
[----:B------:R-:W-:Y:S02]  /*59c0*/  F2FP.TF32.F32.PACK_B R31, R31 ;  /* 0x0000001fff1f723e */ /* 0x000fe400024050ff */
[----:B------:R-:W-:-:S02]  /*59d0*/  F2FP.TF32.F32.PACK_B R33, R33 ;  /* 0x00000021ff21723e */ /* 0x000fc400024050ff */
[----:B------:R-:W-:Y:S01]  /*59e0*/  F2FP.TF32.F32.PACK_B R35, R35 ;  /* 0x00000023ff23723e */ /* 0x000fe200024050ff */
[----:B0-----:R-:W-:Y:S01]  /*59f0*/  FMUL R13, R70, R88 ;  /* 0x00000058460d7220 */ /* 0x001fe20000400000 */
[----:B------:R-:W-:Y:S01]  /*5a00*/  F2FP.TF32.F32.PACK_B R37, R37 ;  /* 0x00000025ff25723e */ /* 0x000fe200024050ff */
[----:B------:R-:W-:Y:S01]  /*5a10*/  @P0 STG.E desc[UR36][R10.64+0x44], R67 ;  /* 0x000044430a000986 */ /* 0x000fe2000c101924 */
[----:B------:R-:W-:Y:S02]  /*5a20*/  ISETP.GT.AND P0, PT, R3, RZ, P2 ;  /* 0x000000ff0300720c */ /* 0x000fe40001704270 */
[----:B------:R-:W-:Y:S02]  /*5a30*/  F2FP.TF32.F32.PACK_B R13, R13 ;  /* 0x0000000dff0d723e */ /* 0x000fe400024050ff */
[----:B------:R-:W-:Y:S02]  /*5a40*/  F2FP.TF32.F32.PACK_B R39, R39 ;  /* 0x00000027ff27723e */ /* 0x000fe400024050ff */
[----:B------:R-:W-:-:S02]  /*5a50*/  F2FP.TF32.F32.PACK_B R41, R41 ;  /* 0x00000029ff29723e */ /* 0x000fc400024050ff */
[----:B------:R-:W-:Y:S02]  /*5a60*/  F2FP.TF32.F32.PACK_B R43, R43 ;  /* 0x0000002bff2b723e */ /* 0x000fe400024050ff */
[----:B------:R-:W-:Y:S02]  /*5a70*/  F2FP.TF32.F32.PACK_B R45, R45 ;  /* 0x0000002dff2d723e */ /* 0x000fe400024050ff */
[----:B------:R-:W-:Y:S01]  /*5a80*/  F2FP.TF32.F32.PACK_B R47, R47 ;  /* 0x0000002fff2f723e */ /* 0x000fe200024050ff */
[----:B------:R0:W-:Y:S01]  /*5a90*/  @P0 STG.E desc[UR36][R8.64+0x60], R5 ;  /* 0x0000600508000986 */ /* 0x0001e2000c101924 */
[----:B------:R-:W-:Y:S02]  /*5aa0*/  ISETP.GT.AND P0, PT, R3, RZ, P1 ;  /* 0x000000ff0300720c */ /* 0x000fe40000f04270 */
[----:B------:R-:W-:Y:S02]  /*5ab0*/  F2FP.TF32.F32.PACK_B R49, R49 ;  /* 0x00000031ff31723e */ /* 0x000fe400024050ff */
[----:B------:R-:W-:-:S02]  /*5ac0*/  F2FP.TF32.F32.PACK_B R51, R51 ;  /* 0x00000033ff33723e */ /* 0x000fc400024050ff */
[----:B------:R-:W-:Y:S02]  /*5ad0*/  F2FP.TF32.F32.PACK_B R53, R53 ;  /* 0x00000035ff35723e */ /* 0x000fe400024050ff */
[----:B------:R-:W-:Y:S01]  /*5ae0*/  F2FP.TF32.F32.PACK_B R55, R55 ;  /* 0x00000037ff37723e */ /* 0x000fe200024050ff */
[----:B0-----:R-:W-:-:S04]  /*5af0*/  FMUL R5, R72, R88 ;  /* 0x0000005848057220 */ /* 0x001fc80000400000 */
[----:B------:R-:W-:Y:S01]  /*5b00*/  @P0 STG.E desc[UR36][R8.64+0x64], R69 ;  /* 0x0000644508000986 */ /* 0x000fe2000c101924 */
[----:B------:R-:W-:Y:S02]  /*5b10*/  ISETP.GT.AND P0, PT, R3, 0x8, P2 ;  /* 0x000000080300780c */ /* 0x000fe40001704270 */
[----:B------:R-:W-:Y:S02]  /*5b20*/  ISETP.GT.AND P2, PT, R4, 0x20, PT ;  /* 0x000000200400780c */ /* 0x000fe40003f44270 */
[----:B------:R-:W-:-:S09]  /*5b30*/  F2FP.TF32.F32.PACK_B R5, R5 ;  /* 0x00000005ff05723e */ /* 0x000fd200024050ff */
[----:B------:R0:W-:Y:S01]  /*5b40*/  @P0 STG.E desc[UR36][R10.64+0x60], R13 ;  /* 0x0000600d0a000986 */ /* 0x0001e2000c101924 */
[----:B------:R-:W-:Y:S02]  /*5b50*/  ISETP.GT.AND P0, PT, R3, 0x8, P1 ;  /* 0x000000080300780c */ /* 0x000fe40000f04270 */
[----:B------:R-:W-:Y:S01]  /*5b60*/  ISETP.GT.AND P1, PT, R4, 0x21, PT ;  /* 0x000000210400780c */ /* 0x000fe20003f24270 */
[----:B0-----:R-:W-:-:S10]  /*5b70*/  FMUL R13, R74, R88 ;  /* 0x000000584a0d7220 */ /* 0x001fd40000400000 */
[----:B------:R-:W-:Y:S01]  /*5b80*/  @P0 STG.E desc[UR36][R10.64+0x64], R71 ;  /* 0x000064470a000986 */ /* 0x000fe2000c101924 */
[----:B------:R-:W-:Y:S02]  /*5b90*/  ISETP.GT.AND P0, PT, R3, RZ, P2 ;  /* 0x000000ff0300720c */ /* 0x000fe40001704270 */
[----:B------:R-:W-:-:S11]  /*5ba0*/  F2FP.TF32.F32.PACK_B R13, R13 ;  /* 0x0000000dff0d723e */ /* 0x000fd600024050ff */
[----:B------:R0:W-:Y:S01]  /*5bb0*/  @P0 STG.E desc[UR36][R8.64+0x80], R5 ;  /* 0x0000800508000986 */ /* 0x0001e2000c101924 */
[----:B------:R-:W-:Y:S01]  /*5bc0*/  ISETP.GT.AND P0, PT, R3, RZ, P1 ;  /* 0x000000ff0300720c */ /* 0x000fe20000f04270 */
[----:B0-----:R-:W-:-:S12]  /*5bd0*/  FMUL R5, R76, R88 ;  /* 0x000000584c057220 */ /* 0x001fd80000400000 */
[----:B------:R-:W-:Y:S01]  /*5be0*/  @P0 STG.E desc[UR36][R8.64+0x84], R73 ;  /* 0x0000844908000986 */ /* 0x000fe2000c101924 */
[----:B------:R-:W-:Y:S02]  /*5bf0*/  ISETP.GT.AND P0, PT, R3, 0x8, P2 ;  /* 0x000000080300780c */ /* 0x000fe40001704270 */
[----:B------:R-:W-:Y:S02]  /*5c00*/  F2FP.TF32.F32.PACK_B R5, R5 ;  /* 0x00000005ff05723e */ /* 0x000fe400024050ff */
[----:B------:R-:W-:-:S09]  /*5c10*/  ISETP.GT.AND P2, PT, R4, 0x38, PT ;  /* 0x000000380400780c */ /* 0x000fd20003f44270 */
[----:B------:R0:W-:Y:S01]  /*5c20*/  @P0 STG.E desc[UR36][R10.64+0x80], R13 ;  /* 0x0000800d0a000986 */ /* 0x0001e2000c101924 */
[----:B------:R-:W-:Y:S01]  /*5c30*/  ISETP.GT.AND P0, PT, R3, 0x8, P1 ;  /* 0x000000080300780c */ /* 0x000fe20000f04270 */
[----:B0-----:R-:W-:-:S12]  /*5c40*/  FMUL R13, R78, R88 ;  /* 0x000000584e0d7220 */ /* 0x001fd80000400000 */
        /* <DEDUP_REMOVED lines=8> */
[----:B------:R-:W-:-:S11]  /*5cd0*/  F2FP.TF32.F32.PACK_B R5, R5 ;  /* 0x00000005ff05723e */ /* 0x000fd600024050ff */
[----:B------:R0:W-:Y:S01]  /*5ce0*/  @P0 STG.E desc[UR36][R10.64+0xa0], R13 ;  /* 0x0000a00d0a000986 */ /* 0x0001e2000c101924 */
[C---:B------:R-:W-:Y:S02]  /*5cf0*/  ISETP.GT.AND P0, PT, R3.reuse, 0x8, P4 ;  /* 0x000000080300780c */ /* 0x040fe40002704270 */
[----:B------:R-:W-:Y:S01]  /*5d00*/  ISETP.GT.AND P4, PT, R3, 0x8, P2 ;  /* 0x000000080300780c */ /* 0x000fe20001784270 */
[----:B0-----:R-:W-:-:S10]  /*5d10*/  FMUL R13, R82, R88 ;  /* 0x00000058520d7220 */ /* 0x001fd40000400000 */
[----:B------:R-:W-:Y:S01]  /*5d20*/  @P0 STG.E desc[UR36][R10.64+0xa4], R79 ;  /* 0x0000a44f0a000986 */ /* 0x000fe2000c101924 */
[----:B------:R-:W-:Y:S02]  /*5d30*/  ISETP.GT.AND P0, PT, R3, RZ, P3 ;  /* 0x000000ff0300720c */ /* 0x000fe40001f04270 */
[----:B------:R-:W-:-:S11]  /*5d40*/  F2FP.TF32.F32.PACK_B R13, R13 ;  /* 0x0000000dff0d723e */ /* 0x000fd600024050ff */
[----:B------:R0:W-:Y:S01]  /*5d50*/  @P0 STG.E desc[UR36][R8.64+0xc0], R5 ;  /* 0x0000c00508000986 */ /* 0x0001e2000c101924 */
[----:B------:R-:W-:-:S04]  /*5d60*/  ISETP.GT.AND P0, PT, R4, 0x31, PT ;  /* 0x000000310400780c */ /* 0x000fc80003f04270 */
[----:B------:R-:W-:Y:S01]  /*5d70*/  ISETP.GT.AND P1, PT, R3, RZ, P0 ;  /* 0x000000ff0300720c */ /* 0x000fe20000724270 */
[----:B0-----:R-:W-:-:S05]  /*5d80*/  FMUL R5, R84, R88 ;  /* 0x0000005854057220 */ /* 0x001fca0000400000 */
[----:B------:R-:W-:-:S07]  /*5d90*/  F2FP.TF32.F32.PACK_B R5, R5 ;  /* 0x00000005ff05723e */ /* 0x000fce00024050ff */
[----:B------:R-:W-:Y:S01]  /*5da0*/  @P1 STG.E desc[UR36][R8.64+0xc4], R81 ;  /* 0x0000c45108001986 */ /* 0x000fe2000c101924 */
[----:B------:R-:W-:-:S13]  /*5db0*/  ISETP.GT.AND P1, PT, R3, 0x8, P3 ;  /* 0x000000080300780c */ /* 0x000fda0001f24270 */
[----:B------:R0:W-:Y:S01]  /*5dc0*/  @P1 STG.E desc[UR36][R10.64+0xc0], R13 ;  /* 0x0000c00d0a001986 */ /* 0x0001e2000c101924 */
[----:B------:R-:W-:-:S13]  /*5dd0*/  ISETP.GT.AND P1, PT, R3, 0x8, P0 ;  /* 0x000000080300780c */ /* 0x000fda0000724270 */
[----:B------:R-:W-:Y:S01]  /*5de0*/  @P1 STG.E desc[UR36][R10.64+0xc4], R83 ;  /* 0x0000c4530a001986 */ /* 0x000fe2000c101924 */
[----:B------:R-:W-:-:S05]  /*5df0*/  IADD3 R14, P1, R91, R10, RZ ;  /* 0x0000000a5b0e7210 */ /* 0x000fca0007f3e0ff */
[----:B------:R-:W-:Y:S01]  /*5e00*/  IMAD.X R15, R23, 0x1, R11, P1 ;  /* 0x00000001170f7824 */ /* 0x000fe200008e060b */
[----:B------:R-:W-:-:S13]  /*5e10*/  ISETP.GT.AND P1, PT, R3, RZ, P2 ;  /* 0x000000ff0300720c */ /* 0x000fda0001724270 */
[----:B------:R1:W-:Y:S01]  /*5e20*/  @P1 STG.E desc[UR36][R8.64+0xe0], R5 ;  /* 0x0000e00508001986 */ /* 0x0003e2000c101924 */
[----:B------:R-:W-:-:S05]  /*5e30*/  IADD3 R20, P1, R91, R10, RZ ;  /* 0x0000000a5b147210 */ /* 0x000fca0007f3e0ff */
[----:B------:R-:W-:Y:S01]  /*5e40*/  IMAD.X R21, R23, 0x1, R11, P1 ;  /* 0x0000000117157824 */ /* 0x000fe200008e060b */
[----:B------:R-:W-:-:S05]  /*5e50*/  IADD3 R12, P1, R91, R8, RZ ;  /* 0x000000085b0c7210 */ /* 0x000fca0007f3e0ff */
[----:B0-----:R-:W-:Y:S01]  /*5e60*/  IMAD.X R13, R23, 0x1, R9, P1 ;  /* 0x00000001170d7824 */ /* 0x001fe200008e0609 */
[----:B------:R-:W-:Y:S01]  /*5e70*/  ISETP.GT.AND P1, PT, R4, 0x39, PT ;  /* 0x000000390400780c */ /* 0x000fe20003f24270 */
[-C--:B-1----:R-:W-:Y:S01]  /*5e80*/  FMUL R5, R86, R88.reuse ;  /* 0x0000005856057220 */ /* 0x082fe20000400000 */
[----:B------:R-:W-:Y:S02]  /*5e90*/  FMUL R23, R24, R88 ;  /* 0x0000005818177220 */ /* 0x000fe40000400000 */
[----:B------:R-:W-:Y:S02]  /*5ea0*/  ISETP.GT.AND P5, PT, R3, RZ, P1 ;  /* 0x000000ff0300720c */ /* 0x000fe40000fa4270 */
[----:B------:R-:W-:Y:S02]  /*5eb0*/  F2FP.TF32.F32.PACK_B R5, R5 ;  /* 0x00000005ff05723e */ /* 0x000fe400024050ff */
[----:B------:R-:W-:-:S09]  /*5ec0*/  F2FP.TF32.F32.PACK_B R23, R23 ;  /* 0x00000017ff17723e */ /* 0x000fd200024050ff */
[----:B------:R-:W-:Y:S01]  /*5ed0*/  @P5 STG.E desc[UR36][R8.64+0xe4], R85 ;  /* 0x0000e45508005986 */ /* 0x000fe2000c101924 */
[----:B------:R-:W-:-:S03]  /*5ee0*/  ISETP.GT.AND P5, PT, R4, 0x1, PT ;  /* 0x000000010400780c */ /* 0x000fc60003fa4270 */
[----:B------:R0:W-:Y:S01]  /*5ef0*/  @P4 STG.E desc[UR36][R10.64+0xe0], R5 ;  /* 0x0000e0050a004986 */ /* 0x0001e2000c101924 */
[C---:B------:R-:W-:Y:S02]  /*5f00*/  ISETP.GT.AND P4, PT, R3.reuse, 0x8, P1 ;  /* 0x000000080300780c */ /* 0x040fe40000f84270 */
[----:B------:R-:W-:Y:S01]  /*5f10*/  ISETP.GT.AND P5, PT, R3, 0x80, P5 ;  /* 0x000000800300780c */ /* 0x000fe20002fa4270 */
[----:B0-----:R-:W-:-:S10]  /*5f20*/  FMUL R5, R26, R88 ;  /* 0x000000581a057220 */ /* 0x001fd40000400000 */
[----:B------:R0:W-:Y:S01]  /*5f30*/  @P4 STG.E desc[UR36][R10.64+0xe4], R87 ;  /* 0x0000e4570a004986 */ /* 0x0001e2000c101924 */
[C---:B------:R-:W-:Y:S01]  /*5f40*/  ISETP.GT.AND P4, PT, R3.reuse, 0x80, P6 ;  /* 0x000000800300780c */ /* 0x040fe20003784270 */
[----:B------:R-:W-:Y:S01]  /*5f50*/  @P5 IMAD.MOV.U32 R8, RZ, RZ, R12 ;  /* 0x000000ffff085224 */ /* 0x000fe200078e000c */
[----:B------:R-:W-:Y:S01]  /*5f60*/  ISETP.GT.AND P6, PT, R3, 0x88, P6 ;  /* 0x000000880300780c */ /* 0x000fe200037c4270 */
[----:B------:R-:W-:Y:S01]  /*5f70*/  @P5 IMAD.MOV.U32 R9, RZ, RZ, R13 ;  /* 0x000000ffff095224 */ /* 0x000fe200078e000d */
[----:B------:R-:W-:Y:S01]  /*5f80*/  F2FP.TF32.F32.PACK_B R5, R5 ;  /* 0x00000005ff05723e */ /* 0x000fe200024050ff */
[----:B0-----:R-:W-:-:S08]  /*5f90*/  FMUL R11, R28, R88 ;  /* 0x000000581c0b7220 */ /* 0x001fd00000400000 */
[----:B------:R-:W-:Y:S01]  /*5fa0*/  @P4 STG.E desc[UR36][R12.64], R23 ;  /* 0x000000170c004986 */ /* 0x000fe2000c101924 */
[----:B------:R-:W-:Y:S02]  /*5fb0*/  ISETP.NE.AND P4, PT, R56, RZ, PT ;  /* 0x000000ff3800720c */ /* 0x000fe40003f85270 */
[----:B------:R-:W-:Y:S01]  /*5fc0*/  F2FP.TF32.F32.PACK_B R11, R11 ;  /* 0x0000000bff0b723e */ /* 0x000fe200024050ff */
[----:B------:R-:W-:Y:S01]  /*5fd0*/  @P5 STG.E desc[UR36][R8.64+0x4], R25 ;  /* 0x0000041908005986 */ /* 0x000fe2000c101924 */
[----:B------:R-:W-:-:S03]  /*5fe0*/  ISETP.NE.AND P5, PT, R57, RZ, PT ;  /* 0x000000ff3900720c */ /* 0x000fc60003fa5270 */
[----:B------:R0:W-:Y:S01]  /*5ff0*/  @P6 STG.E desc[UR36][R14.64], R5 ;  /* 0x000000050e006986 */ /* 0x0001e2000c101924 */
[----:B------:R-:W-:-:S04]  /*6000*/  ISETP.GT.AND P6, PT, R4, 0x1, PT ;  /* 0x000000010400780c */ /* 0x000fc80003fc4270 */
[----:B------:R-:W-:Y:S01]  /*6010*/  ISETP.GT.AND P6, PT, R3, 0x88, P6 ;  /* 0x000000880300780c */ /* 0x000fe200037c4270 */
[-C--:B0-----:R-:W-:Y:S01]  /*6020*/  FMUL R5, R30, R88.reuse ;  /* 0x000000581e057220 */ /* 0x081fe20000400000 */
[----:B------:R-:W-:-:S04]  /*6030*/  FMUL R15, R50, R88 ;  /* 0x00000058320f7220 */ /* 0x000fc80000400000 */
[----:B------:R-:W-:-:S07]  /*6040*/  F2FP.TF32.F32.PACK_B R5, R5 ;  /* 0x00000005ff05723e */ /* 0x000fce00024050ff */
[----:B------:R0:W-:Y:S01]  /*6050*/  @P6 STG.E desc[UR36][R20.64+0x4], R27 ;  /* 0x0000041b14006986 */ /* 0x0001e2000c101924 */
[----:B------:R-:W-:Y:S02]  /*6060*/  ISETP.GT.AND P6, PT, R4, 0x8, PT ;  /* 0x000000080400780c */ /* 0x000fe40003fc4270 */
[----:B------:R-:W-:Y:S02]  /*6070*/  F2FP.TF32.F32.PACK_B R15, R15 ;  /* 0x0000000fff0f723e */ /* 0x000fe400024050ff */
[----:B------:R-:W-:Y:S01]  /*6080*/  ISETP.GT.AND P6, PT, R3, 0x80, P6 ;  /* 0x000000800300780c */ /* 0x000fe200037c4270 */
[----:B0-----:R-:W-:-:S05]  /*6090*/  FMUL R21, R52, R88 ;  /* 0x0000005834157220 */ /* 0x001fca0000400000 */
[----:B------:R-:W-:-:S07]  /*60a0*/  F2FP.TF32.F32.PACK_B R21, R21 ;  /* 0x00000015ff15723e */ /* 0x000fce00024050ff */
[----:B------:R-:W-:Y:S02]  /*60b0*/  @P6 IMAD.MOV.U32 R8, RZ, RZ, R12 ;  /* 0x000000ffff086224 */ /* 0x000fe400078e000c */
[----:B------:R-:W-:-:S05]  /*60c0*/  @P6 IMAD.MOV.U32 R9, RZ, RZ, R13 ;  /* 0x000000ffff096224 */ /* 0x000fca00078e000d */
[----:B------:R0:W-:Y:S01]  /*60d0*/  @P6 STG.E desc[UR36][R8.64+0x20], R11 ;  /* 0x0000200b08006986 */ /* 0x0001e2000c101924 */
[----:B------:R-:W-:-:S04]  /*60e0*/  ISETP.GT.AND P6, PT, R4, 0x9, PT ;  /* 0x000000090400780c */ /* 0x000fc80003fc4270 */
[----:B------:R-:W-:Y:S01]  /*60f0*/  ISETP.GT.AND P6, PT, R3, 0x80, P6 ;  /* 0x000000800300780c */ /* 0x000fe200037c4270 */
[----:B0-----:R-:W-:-:S05]  /*6100*/  FMUL R11, R32, R88 ;  /* 0x00000058200b7220 */ /* 0x001fca0000400000 */
[----:B------:R-:W-:-:S07]  /*6110*/  F2FP.TF32.F32.PACK_B R11, R11 ;  /* 0x0000000bff0b723e */ /* 0x000fce00024050ff */
[----:B------:R-:W-:Y:S02]  /*6120*/  @P6 IMAD.MOV.U32 R8, RZ, RZ, R12 ;  /* 0x000000ffff086224 */ /* 0x000fe400078e000c */
[----:B------:R-:W-:-:S05]  /*6130*/  @P6 IMAD.MOV.U32 R9, RZ, RZ, R13 ;  /* 0x000000ffff096224 */ /* 0x000fca00078e000d */
[----:B------:R-:W-:Y:S01]  /*6140*/  @P6 STG.E desc[UR36][R8.64+0x24], R29 ;  /* 0x0000241d08006986 */ /* 0x000fe2000c101924 */
[----:B------:R-:W-:-:S04]  /*6150*/  ISETP.GT.AND P6, PT, R4, 0x8, PT ;  /* 0x000000080400780c */ /* 0x000fc80003fc4270 */
[----:B------:R-:W-:-:S13]  /*6160*/  ISETP.GT.AND P6, PT, R3, 0x88, P6 ;  /* 0x000000880300780c */ /* 0x000fda00037c4270 */
[----:B------:R0:W-:Y:S01]  /*6170*/  @P6 STG.E desc[UR36][R6.64+0x20], R5 ;  /* 0x0000200506006986 */ /* 0x0001e2000c101924 */
[----:B------:R-:W-:-:S04]  /*6180*/  ISETP.GT.AND P6, PT, R4, 0x9, PT ;  /* 0x000000090400780c */ /* 0x000fc80003fc4270 */
[----:B------:R-:W-:Y:S01]  /*6190*/  ISETP.GT.AND P6, PT, R3, 0x88, P6 ;  /* 0x000000880300780c */ /* 0x000fe200037c4270 */
[----:B0-----:R-:W-:-:S05]  /*61a0*/  FMUL R5, R34, R88 ;  /* 0x0000005822057220 */ /* 0x001fca0000400000 */
[----:B------:R-:W-:-:S07]  /*61b0*/  F2FP.TF32.F32.PACK_B R5, R5 ;  /* 0x00000005ff05723e */ /* 0x000fce00024050ff */
[----:B------:R-:W-:Y:S01]  /*61c0*/  @P6 STG.E desc[UR36][R6.64+0x24], R31 ;  /* 0x0000241f06006986 */ /* 0x000fe2000c101924 */
[----:B------:R-:W-:-:S04]  /*61d0*/  ISETP.GT.AND P6, PT, R4, 0x10, PT ;  /* 0x000000100400780c */ /* 0x000fc80003fc4270 */
[----:B------:R-:W-:-:S13]  /*61e0*/  ISETP.GT.AND P6, PT, R3, 0x80, P6 ;  /* 0x000000800300780c */ /* 0x000fda00037c4270 */
        /* <DEDUP_REMOVED lines=54> */
[----:B------:R0:W-:Y:S01]  /*6550*/  @P6 STG.E desc[UR36][R6.64+0x80], R5 ;  /* 0x0000800506006986 */ /* 0x0001e2000c101924 */
[----:B------:R-:W-:-:S04]  /*6560*/  ISETP.GT.AND P6, PT, R4, 0x21, PT ;  /* 0x000000210400780c */ /* 0x000fc80003fc4270 */
[----:B------:R-:W-:-:S13]  /*6570*/  ISETP.GT.AND P6, PT, R3, 0x88, P6 ;  /* 0x000000880300780c */ /* 0x000fda00037c4270 */
[----:B------:R-:W-:Y:S02]  /*6580*/  @P6 IMAD.MOV.U32 R4, RZ, RZ, R6 ;  /* 0x000000ffff046224 */ /* 0x000fe400078e0006 */
[----:B0-----:R-:W-:-:S05]  /*6590*/  @P6 IMAD.MOV.U32 R5, RZ, RZ, R7 ;  /* 0x000000ffff056224 */ /* 0x001fca00078e0007 */
[----:B------:R0:W-:Y:S01]  /*65a0*/  @P6 STG.E desc[UR36][R4.64+0x84], R43 ;  /* 0x0000842b04006986 */ /* 0x0001e2000c101924 */
[C---:B------:R-:W-:Y:S02]  /*65b0*/  ISETP.GT.AND P6, PT, R3.reuse, 0x80, P5 ;  /* 0x000000800300780c */ /* 0x040fe40002fc4270 */
[----:B------:R-:W-:-:S11]  /*65c0*/  ISETP.GT.AND P5, PT, R3, 0x88, P5 ;  /* 0x000000880300780c */ /* 0x000fd60002fa4270 */
[----:B0-----:R-:W-:Y:S02]  /*65d0*/  @P6 IMAD.MOV.U32 R4, RZ, RZ, R12 ;  /* 0x000000ffff046224 */ /* 0x001fe400078e000c */
[----:B------:R-:W-:-:S05]  /*65e0*/  @P6 IMAD.MOV.U32 R5, RZ, RZ, R13 ;  /* 0x000000ffff056224 */ /* 0x000fca00078e000d */
[----:B------:R0:W-:Y:S01]  /*65f0*/  @P6 STG.E desc[UR36][R4.64+0xa0], R9 ;  /* 0x0000a00904006986 */ /* 0x0001e2000c101924 */
[C---:B------:R-:W-:Y:S02]  /*6600*/  ISETP.GT.AND P6, PT, R3.reuse, 0x80, P4 ;  /* 0x000000800300780c */ /* 0x040fe400027c4270 */
[----:B------:R-:W-:Y:S01]  /*6610*/  ISETP.GT.AND P4, PT, R3, 0x88, P4 ;  /* 0x000000880300780c */ /* 0x000fe20002784270 */
[----:B0-----:R-:W-:-:S10]  /*6620*/  FMUL R9, R48, R88 ;  /* 0x0000005830097220 */ /* 0x001fd40000400000 */
[----:B------:R-:W-:Y:S02]  /*6630*/  @P6 IMAD.MOV.U32 R4, RZ, RZ, R12 ;  /* 0x000000ffff046224 */ /* 0x000fe400078e000c */
[----:B------:R-:W-:Y:S01]  /*6640*/  @P6 IMAD.MOV.U32 R5, RZ, RZ, R13 ;  /* 0x000000ffff056224 */ /* 0x000fe200078e000d */
[----:B------:R-:W-:-:S04]  /*6650*/  F2FP.TF32.F32.PACK_B R9, R9 ;  /* 0x00000009ff09723e */ /* 0x000fc800024050ff */
[----:B------:R0:W-:Y:S02]  /*6660*/  @P6 STG.E desc[UR36][R4.64+0xa4], R45 ;  /* 0x0000a42d04006986 */ /* 0x0001e4000c101924 */
[----:B0-----:R-:W-:Y:S02]  /*6670*/  @P5 IMAD.MOV.U32 R4, RZ, RZ, R6 ;  /* 0x000000ffff045224 */ /* 0x001fe400078e0006 */
[----:B------:R-:W-:-:S05]  /*6680*/  @P5 IMAD.MOV.U32 R5, RZ, RZ, R7 ;  /* 0x000000ffff055224 */ /* 0x000fca00078e0007 */
[----:B------:R0:W-:Y:S01]  /*6690*/  @P5 STG.E desc[UR36][R4.64+0xa0], R11 ;  /* 0x0000a00b04005986 */ /* 0x0001e2000c101924 */
[C---:B------:R-:W-:Y:S02]  /*66a0*/  ISETP.GT.AND P5, PT, R3.reuse, 0x80, P3 ;  /* 0x000000800300780c */ /* 0x040fe40001fa4270 */
[----:B------:R-:W-:Y:S01]  /*66b0*/  ISETP.GT.AND P3, PT, R3, 0x88, P3 ;  /* 0x000000880300780c */ /* 0x000fe20001f64270 */
[----:B0-----:R-:W-:Y:S02]  /*66c0*/  @P4 IMAD.MOV.U32 R4, RZ, RZ, R6 ;  /* 0x000000ffff044224 */ /* 0x001fe400078e0006 */
[----:B------:R-:W-:Y:S01]  /*66d0*/  FMUL R11, R54, R88 ;  /* 0x00000058360b7220 */ /* 0x000fe20000400000 */
[----:B------:R-:W-:-:S04]  /*66e0*/  @P4 IMAD.MOV.U32 R5, RZ, RZ, R7 ;  /* 0x000000ffff054224 */ /* 0x000fc800078e0007 */
[----:B------:R-:W-:Y:S01]  /*66f0*/  F2FP.TF32.F32.PACK_B R11, R11 ;  /* 0x0000000bff0b723e */ /* 0x000fe200024050ff */
[----:B------:R0:W-:Y:S01]  /*6700*/  @P4 STG.E desc[UR36][R4.64+0xa4], R47 ;  /* 0x0000a42f04004986 */ /* 0x0001e2000c101924 */
[C---:B------:R-:W-:Y:S02]  /*6710*/  ISETP.GT.AND P4, PT, R3.reuse, 0x80, P0 ;  /* 0x000000800300780c */ /* 0x040fe40000784270 */
[----:B------:R-:W-:Y:S01]  /*6720*/  ISETP.GT.AND P0, PT, R3, 0x88, P0 ;  /* 0x000000880300780c */ /* 0x000fe20000704270 */
[----:B0-----:R-:W-:Y:S02]  /*6730*/  @P5 IMAD.MOV.U32 R4, RZ, RZ, R12 ;  /* 0x000000ffff045224 */ /* 0x001fe400078e000c */
[----:B------:R-:W-:-:S05]  /*6740*/  @P5 IMAD.MOV.U32 R5, RZ, RZ, R13 ;  /* 0x000000ffff055224 */ /* 0x000fca00078e000d */
        /* <DEDUP_REMOVED lines=10> */
[----:B------:R0:W-:Y:S02]  /*67f0*/  @P3 STG.E desc[UR36][R4.64+0xc0], R15 ;  /* 0x0000c00f04003986 */ /* 0x0001e4000c101924 */
[----:B0-----:R-:W-:Y:S02]  /*6800*/  @P0 IMAD.MOV.U32 R4, RZ, RZ, R6 ;  /* 0x000000ffff040224 */ /* 0x001fe400078e0006 */
[----:B------:R-:W-:-:S05]  /*6810*/  @P0 IMAD.MOV.U32 R5, RZ, RZ, R7 ;  /* 0x000000ffff050224 */ /* 0x000fca00078e0007 */
[----:B------:R0:W-:Y:S02]  /*6820*/  @P0 STG.E desc[UR36][R4.64+0xc4], R51 ;  /* 0x0000c43304000986 */ /* 0x0001e4000c101924 */
[----:B0-----:R-:W-:Y:S02]  /*6830*/  @P5 IMAD.MOV.U32 R4, RZ, RZ, R12 ;  /* 0x000000ffff045224 */ /* 0x001fe400078e000c */
[----:B------:R-:W-:-:S05]  /*6840*/  @P5 IMAD.MOV.U32 R5, RZ, RZ, R13 ;  /* 0x000000ffff055224 */ /* 0x000fca00078e000d */
[----:B------:R0:W-:Y:S04]  /*6850*/  @P5 STG.E desc[UR36][R4.64+0xe0], R21 ;  /* 0x0000e01504005986 */ /* 0x0001e8000c101924 */
[----:B------:R1:W-:Y:S01]  /*6860*/  @P4 STG.E desc[UR36][R12.64+0xe4], R53 ;  /* 0x0000e4350c004986 */ /* 0x0003e2000c101924 */
[----:B0-----:R-:W-:Y:S02]  /*6870*/  @P2 IMAD.MOV.U32 R4, RZ, RZ, R6 ;  /* 0x000000ffff042224 */ /* 0x001fe400078e0006 */
[----:B------:R-:W-:-:S05]  /*6880*/  @P2 IMAD.MOV.U32 R5, RZ, RZ, R7 ;  /* 0x000000ffff052224 */ /* 0x000fca00078e0007 */
[----:B------:R1:W-:Y:S04]  /*6890*/  @P2 STG.E desc[UR36][R4.64+0xe0], R11 ;  /* 0x0000e00b04002986 */ /* 0x0003e8000c101924 */
[----:B------:R1:W-:Y:S02]  /*68a0*/  @P1 STG.E desc[UR36][R6.64+0xe4], R55 ;  /* 0x0000e43706001986 */ /* 0x0003e4000c101924 */
.L_x_152:
[----:B------:R-:W-:Y:S05]  /*68b0*/  BSYNC B0 ;  /* 0x0000000000007941 */ /* 0x000fea0003800000 */
.L_x_28:
[----:B------:R-:W-:Y:S01]  /*68c0*/  ULDC UR4, c[0x0][0xc] ;  /* 0x0000030000047ab9 */ /* 0x000fe20000000800 */
[----:B------:R-:W-:Y:S01]  /*68d0*/  ULDC UR5, c[0x0][0x10] ;  /* 0x0000040000057ab9 */ /* 0x000fe20000000800 */
[----:B------:R-:W2:Y:S01]  /*68e0*/  LDC R3, c[0x0][0x14] ;  /* 0x00000500ff037b82 */ /* 0x000ea20000000800 */
[----:B------:R-:W-:Y:S01]  /*68f0*/  UIMAD.WIDE.U32 UR4, UR4, UR5, URZ ;  /* 0x00000005040472a5 */ /* 0x000fe2000f8e003f */
[----:B------:R-:W-:Y:S02]  /*6900*/  IMAD.MOV.U32 R90, RZ, RZ, -0x1 ;  /* 0xffffffffff5a7424 */ /* 0x000fe400078e00ff */
[----:B------:R-:W-:-:S03]  /*6910*/  IMAD.MOV.U32 R23, RZ, RZ, -0x1 ;  /* 0xffffffffff177424 */ /* 0x000fc600078e00ff */
[----:B--2---:R-:W-:-:S04]  /*6920*/  IMAD.WIDE.U32 R16, R3, UR4, R16 ;  /* 0x0000000403107c25 */ /* 0x004fc8000f8e0010 */
[----:B------:R-:W-:Y:S01]  /*6930*/  IMAD R3, R3, UR5, RZ ;  /* 0x0000000503037c24 */ /* 0x000fe2000f8e02ff */
[----:B------:R-:W-:Y:S02]  /*6940*/  ULDC.64 UR4, c[0x0][0x650] ;  /* 0x0001940000047ab9 */ /* 0x000fe40000000a00 */
[----:B------:R-:W-:Y:S01]  /*6950*/  ISETP.GE.U32.AND P0, PT, R16, UR4, PT ;  /* 0x0000000410007c0c */ /* 0x000fe2000bf06070 */
[--C-:B------:R-:W-:Y:S01]  /*6960*/  IMAD.IADD R17, R17, 0x1, R3.reuse ;  /* 0x0000000111117824 */ /* 0x100fe200078e0203 */
[----:B------:R-:W-:-:S04]  /*6970*/  PRMT R3, RZ, 0x7610, R3 ;  /* 0x00007610ff037816 */ /* 0x000fc80000000003 */
[----:B------:R-:W-:-:S13]  /*6980*/  ISETP.GE.U32.AND.EX P0, PT, R17, UR5, PT, P0 ;  /* 0x0000000511007c0c */ /* 0x000fda000bf06100 */
[----:B------:R-:W-:Y:S05]  /*6990*/  @P0 BRA `(.L_x_153) ;  /* 0x0000000400640947 */ /* 0x000fea0003800000 */
[----:B-1----:R-:W1:Y:S01]  /*69a0*/  S2R R12, SR_CTAID.X ;  /* 0x00000000000c7919 */ /* 0x002e620000002500 */
[----:B0-----:R-:W0:Y:S01]  /*69b0*/  LDC.64 R10, c[0x0][0x628] ;  /* 0x00018a00ff0a7b82 */ /* 0x001e220000000a00 */
[----:B------:R-:W-:Y:S01]  /*69c0*/  ULDC UR4, c[0x0][0x150] ;  /* 0x0000540000047ab9 */ /* 0x000fe20000000800 */
[----:B----4-:R-:W-:Y:S01]  /*69d0*/  IMAD.MOV.U32 R8, RZ, RZ, R16 ;  /* 0x000000ffff087224 */ /* 0x010fe200078e0010 */
[----:B------:R-:W2:Y:S01]  /*69e0*/  S2R R24, SR_CTAID.Y ;  /* 0x0000000000187919 */ /* 0x000ea20000002600 */
[----:B------:R-:W-:-:S04]  /*69f0*/  IMAD.MOV.U32 R9, RZ, RZ, R17 ;  /* 0x000000ffff097224 */ /* 0x000fc800078e0011 */
[----:B------:R-:W4:Y:S08]  /*6a00*/  LDC R21, c[0x0][0x144] ;  /* 0x00005100ff157b82 */ /* 0x000f300000000800 */
[----:B------:R-:W2:Y:S08]  /*6a10*/  LDC R0, c[0x0][0x630] ;  /* 0x00018c00ff007b82 */ /* 0x000eb00000000800 */
[----:B---3--:R-:W3:Y:S01]  /*6a20*/  LDC.64 R14, c[0x0][0x620] ;  /* 0x00018800ff0e7b82 */ /* 0x008ee20000000a00 */
[----:B0-----:R-:W-:-:S04]  /*6a30*/  ISETP.NE.U32.AND P0, PT, R10, RZ, PT ;  /* 0x000000ff0a00720c */ /* 0x001fc80003f05070 */
[----:B------:R-:W-:Y:S02]  /*6a40*/  ISETP.NE.AND.EX P0, PT, R11, RZ, PT, P0 ;  /* 0x000000ff0b00720c */ /* 0x000fe40003f05300 */
[----:B-1----:R-:W-:-:S05]  /*6a50*/  I2FP.F32.U32 R3, R12 ;  /* 0x0000000c00037245 */ /* 0x002fca0000201000 */
[----:B------:R-:W-:-:S04]  /*6a60*/  FMUL R3, R3, UR4 ;  /* 0x0000000403037c20 */ /* 0x000fc80008400000 */
[----:B------:R0:W1:Y:S02]  /*6a70*/  F2I.U32.TRUNC.NTZ R20, R3 ;  /* 0x0000000300147305 */ /* 0x000064000020f000 */
[----:B--2-4-:R-:W-:Y:S05]  /*6a80*/  @!P0 BRA `(.L_x_154) ;  /* 0x0000000000288947 */ /* 0x014fea0003800000 */
[----:B0-----:R-:W0:Y:S02]  /*6a90*/  LDC R3, c[0x0][0x634] ;  /* 0x00018d00ff037b82 */ /* 0x001e240000000800 */
        /* <DEDUP_REMOVED lines=9> */
.L_x_154:
[----:B------:R-:W2:Y:S01]  /*6b30*/  LDC.64 R28, c[0x0][0x640] ;  /* 0x00019000ff1c7b82 */ /* 0x000ea20000000a00 */
[-CC-:B------:R-:W-:Y:S01]  /*6b40*/  SHF.R.U64 R23, R8, R0.reuse, R9.reuse ;  /* 0x0000000008177219 */ /* 0x180fe20000001209 */
[----:B-1----:R-:W-:Y:S01]  /*6b50*/  IMAD.MOV R20, RZ, RZ, -R20 ;  /* 0x000000ffff147224 */ /* 0x002fe200078e0a14 */
[----:B------:R-:W-:Y:S01]  /*6b60*/  SHF.R.U32.HI R0, RZ, R0, R9 ;  /* 0x00000000ff007219 */ /* 0x000fe20000011609 */
[----:B------:R-:W-:Y:S01]  /*6b70*/  ULDC UR4, c[0x0][0x154] ;  /* 0x0000550000047ab9 */ /* 0x000fe20000000800 */
[----:B0-----:R-:W-:Y:S01]  /*6b80*/  IADD3 R3, P0, RZ, -R23, RZ ;  /* 0x80000017ff037210 */ /* 0x001fe20007f1e0ff */
[----:B------:R-:W-:Y:S02]  /*6b90*/  IMAD R21, R21, R20, R12 ;  /* 0x0000001415157224 */ /* 0x000fe400078e020c */
[----:B------:R-:W0:Y:S01]  /*6ba0*/  LDC R6, c[0x0][0x618] ;  /* 0x00018600ff067b82 */ /* 0x000e220000000800 */
[----:B------:R-:W-:Y:S02]  /*6bb0*/  IMAD.MOV.U32 R7, RZ, RZ, 0x1 ;  /* 0x00000001ff077424 */ /* 0x000fe400078e00ff */
[----:B------:R-:W-:-:S04]  /*6bc0*/  IMAD.X R5, RZ, RZ, ~R0, P0 ;  /* 0x000000ffff057224 */ /* 0x000fc800000e0e00 */
[-C--:B---3--:R-:W-:Y:S01]  /*6bd0*/  IMAD R0, R5, R14.reuse, RZ ;  /* 0x0000000e05007224 */ /* 0x088fe200078e02ff */
[----:B------:R-:W1:Y:S01]  /*6be0*/  LDC R8, c[0x0][0x608] ;  /* 0x00018200ff087b82 */ /* 0x000e620000000800 */
[----:B------:R-:W-:-:S04]  /*6bf0*/  IMAD.WIDE.U32 R4, R3, R14, R16 ;  /* 0x0000000e03047225 */ /* 0x000fc800078e0010 */
[----:B------:R-:W-:Y:S01]  /*6c00*/  IMAD R3, R3, R15, R0 ;  /* 0x0000000f03037224 */ /* 0x000fe200078e0200 */
[----:B------:R-:W-:Y:S02]  /*6c10*/  I2FP.F32.U32 R0, R24 ;  /* 0x0000001800007245 */ /* 0x000fe40000201000 */
[----:B------:R-:W3:Y:S01]  /*6c20*/  LDC R26, c[0x0][0x658] ;  /* 0x00019600ff1a7b82 */ /* 0x000ee20000000800 */
[----:B------:R-:W-:Y:S01]  /*6c30*/  IMAD.IADD R3, R5, 0x1, R3 ;  /* 0x0000000105037824 */ /* 0x000fe200078e0203 */
[----:B--2---:R-:W-:Y:S01]  /*6c40*/  ISETP.NE.U32.AND P0, PT, R28, RZ, PT ;  /* 0x000000ff1c00720c */ /* 0x004fe20003f05070 */
[----:B------:R-:W-:Y:S01]  /*6c50*/  FMUL R0, R0, UR4 ;  /* 0x0000000400007c20 */ /* 0x000fe20008400000 */
[----:B------:R-:W-:Y:S02]  /*6c60*/  IMAD.MOV.U32 R5, RZ, RZ, -0x1 ;  /* 0xffffffffff057424 */ /* 0x000fe400078e00ff */
[----:B------:R-:W-:Y:S01]  /*6c70*/  ISETP.NE.AND.EX P0, PT, R29, RZ, PT, P0 ;  /* 0x000000ff1d00720c */ /* 0x000fe20003f05300 */
[----:B------:R2:W4:Y:S01]  /*6c80*/  F2I.U32.TRUNC.NTZ R13, R0 ;  /* 0x00000000000d7305 */ /* 0x000522000020f000 */
[----:B------:R-:W2:Y:S01]  /*6c90*/  LDC R15, c[0x0][0x148] ;  /* 0x00005200ff0f7b82 */ /* 0x000ea20000000800 */
[----:B0-----:R-:W-:-:S02]  /*6ca0*/  SHF.R.U64 R12, R4, R6, R3 ;  /* 0x00000006040c7219 */ /* 0x001fc40000001203 */
[----:B------:R-:W-:-:S05]  /*6cb0*/  SHF.R.U32.HI R3, RZ, R6, R3 ;  /* 0x00000006ff037219 */ /* 0x000fca0000011603 */
[----:B------:R-:W0:Y:S01]  /*6cc0*/  LDC R20, c[0x0][0x600] ;  /* 0x00018000ff147b82 */ /* 0x000e220000000800 */
[-CC-:B-1----:R-:W-:Y:S02]  /*6cd0*/  SHF.R.U64 R10, R12, R8.reuse, R3.reuse ;  /* 0x000000080c0a7219 */ /* 0x182fe40000001203 */
[----:B------:R-:W-:-:S05]  /*6ce0*/  SHF.R.U32.HI R3, RZ, R8, R3 ;  /* 0x00000008ff037219 */ /* 0x000fca0000011603 */
[----:B------:R-:W1:Y:S01]  /*6cf0*/  LDC R27, c[0x0][0x648] ;  /* 0x00019200ff1b7b82 */ /* 0x000e620000000800 */
[-C--:B---3--:R-:W-:Y:S02]  /*6d00*/  SHF.L.U32 R4, R5, R26.reuse, RZ ;  /* 0x0000001a05047219 */ /* 0x088fe400000006ff */
[-CC-:B------:R-:W-:Y:S02]  /*6d10*/  SHF.R.U64 R14, R10, R26.reuse, R3.reuse ;  /* 0x0000001a0a0e7219 */ /* 0x180fe40000001203 */
[----:B------:R-:W-:Y:S02]  /*6d20*/  SHF.R.U32.HI R5, RZ, R26, R3 ;  /* 0x0000001aff057219 */ /* 0x000fe40000011603 */
[----:B------:R-:W-:Y:S01]  /*6d30*/  LOP3.LUT R25, RZ, R4, RZ, 0x33, !PT ;  /* 0x00000004ff197212 */ /* 0x000fe200078e33ff */
[----:B------:R-:W3:Y:S01]  /*6d40*/  LDC R30, c[0x0][0x638] ;  /* 0x00018e00ff1e7b82 */ /* 0x000ee20000000800 */
[----:B------:R-:W-:Y:S01]  /*6d50*/  SHF.L.U32 R26, R7, R26, RZ ;  /* 0x0000001a071a7219 */ /* 0x000fe200000006ff */
[----:B------:R-:W-:-:S06]  /*6d60*/  IMAD.MOV.U32 R4, RZ, RZ, R14 ;  /* 0x000000ffff047224 */ /* 0x000fcc00078e000e */
[----:B------:R-:W0:Y:S01]  /*6d70*/  LDC R31, c[0x0][0x610] ;  /* 0x00018400ff1f7b82 */ /* 0x000e220000000800 */
[----:B----4-:R-:W-:Y:S05]  /*6d80*/  @!P0 BRA `(.L_x_155) ;  /* 0x0000000000288947 */ /* 0x010fea0003800000 */
[----:B------:R-:W4:Y:S02]  /*6d90*/  LDC R3, c[0x0][0x64c] ;  /* 0x00019300ff037b82 */ /* 0x000f240000000800 */
[----:B----4-:R-:W-:-:S05]  /*6da0*/  IADD3 R3, P0, R14, R3, RZ ;  /* 0x000000030e037210 */ /* 0x010fca0007f1e0ff */
        /* <DEDUP_REMOVED lines=8> */
.L_x_155:
[----:B------:R-:W-:Y:S01]  /*6e30*/  ISETP.NE.AND P0, PT, R2, 0x1, PT ;  /* 0x000000010200780c */ /* 0x000fe20003f05270 */
[----:B0-----:R-:W-:Y:S01]  /*6e40*/  VIADD R7, R20, 0xffffffff ;  /* 0xffffffff14077836 */ /* 0x001fe20000000000 */
[----:B-12---:R-:W-:Y:S01]  /*6e50*/  SHF.R.U64 R0, R4, R27, R5 ;  /* 0x0000001b04007219 */ /* 0x006fe20000001205 */
[----:B------:R-:W-:Y:S01]  /*6e60*/  IMAD.MOV R13, RZ, RZ, -R13 ;  /* 0x000000ffff0d7224 */ /* 0x000fe200078e0a0d */
[----:B------:R-:W-:Y:S01]  /*6e70*/  LOP3.LUT R5, R10, R25, RZ, 0xc0, !PT ;  /* 0x000000190a057212 */ /* 0x000fe200078ec0ff */
[----:B------:R-:W-:Y:S01]  /*6e80*/  IMAD.MOV.U32 R4, RZ, RZ, 0x1 ;  /* 0x00000001ff047424 */ /* 0x000fe200078e00ff */
[----:B------:R-:W-:Y:S01]  /*6e90*/  LOP3.LUT R12, R12, R7, RZ, 0xc0, !PT ;  /* 0x000000070c0c7212 */ /* 0x000fe200078ec0ff */
[----:B------:R-:W-:Y:S02]  /*6ea0*/  IMAD.MOV R3, RZ, RZ, -R0 ;  /* 0x000000ffff037224 */ /* 0x000fe400078e0a00 */
[----:B------:R-:W-:Y:S02]  /*6eb0*/  IMAD R0, R26, R0, R5 ;  /* 0x000000001a007224 */ /* 0x000fe400078e0205 */
[----:B---3--:R-:W-:-:S02]  /*6ec0*/  IMAD R3, R3, R30, R14 ;  /* 0x0000001e03037224 */ /* 0x008fc400078e020e */
[----:B------:R-:W-:Y:S02]  /*6ed0*/  @P0 IMAD R21, R15, R13, R24 ;  /* 0x0000000d0f150224 */ /* 0x000fe400078e0218 */
[----:B------:R-:W-:Y:S01]  /*6ee0*/  IMAD R5, R3, R20, R12 ;  /* 0x0000001403057224 */ /* 0x000fe200078e020c */
[----:B------:R-:W-:Y:S01]  /*6ef0*/  PRMT R3, R4, 0x7610, R3 ;  /* 0x0000761004037816 */ /* 0x000fe20000000003 */
[----:B------:R-:W-:-:S05]  /*6f00*/  IMAD R0, R0, R31, R21 ;  /* 0x0000001f00007224 */ /* 0x000fca00078e0215 */
[----:B------:R-:W-:Y:S02]  /*6f10*/  SEL R90, R5, R0, !P0 ;  /* 0x00000000055a7207 */ /* 0x000fe40004000000 */
[----:B------:R-:W-:-:S07]  /*6f20*/  SEL R0, R0, R5, !P0 ;  /* 0x0000000500007207 */ /* 0x000fce0004000000 */
.L_x_153:
[----:B------:R-:W-:Y:S01]  /*6f30*/  LOP3.LUT P0, RZ, R3, 0xff, RZ, 0xc0, !PT ;  /* 0x000000ff03ff7812 */ /* 0x000fe2000780c0ff */
[----:B-----5:R-:W-:-:S12]  /*6f40*/  IMAD.MOV.U32 R100, RZ, RZ, R0 ;  /* 0x000000ffff647224 */ /* 0x020fd800078e0000 */
[----:B------:R-:W-:Y:S05]  /*6f50*/  @P0 BRA `(.L_x_156) ;  /* 0xffffff9c00f00947 */ /* 0x000fea000383ffff */
[----:B------:R-:W-:Y:S05]  /*6f60*/  EXIT ;  /* 0x000000000000794d */ /* 0x000fea0003800000 */
.L_x_3:
[----:B0-----:R-:W-:Y:S01]  /*6f70*/  ULDC.64 UR4, c[0x0][0x650] ;  /* 0x0001940000047ab9 */ /* 0x001fe20000000a00 */
        /* <DEDUP_REMOVED lines=25> */
.L_x_158:
[--C-:B------:R-:W-:Y:S01]  /*7110*/  SHF.R.U64 R12, R10, R14, R11.reuse ;  /* 0x0000000e0a0c7219 */ /* 0x100fe2000000120b */
[----:B------:R-:W0:Y:S01]  /*7120*/  LDC R22, c[0x0][0x618] ;  /* 0x00018600ff167b82 */ /* 0x000e220000000800 */
[----:B------:R-:W-:Y:S01]  /*7130*/  I2FP.F32.U32 R6, R4 ;  /* 0x0000000400067245 */ /* 0x000fe20000201000 */
[----:B------:R-:W-:Y:S01]  /*7140*/  ULDC UR4, c[0x0][0x150] ;  /* 0x0000540000047ab9 */ /* 0x000fe20000000800 */
[----:B------:R-:W-:Y:S02]  /*7150*/  SHF.R.U32.HI R5, RZ, R14, R11 ;  /* 0x0000000eff057219 */ /* 0x000fe4000001160b */
[----:B------:R-:W-:Y:S01]  /*7160*/  IADD3 R9, P0, RZ, -R12, RZ ;  /* 0x8000000cff097210 */ /* 0x000fe20007f1e0ff */
[----:B------:R-:W-:Y:S01]  /*7170*/  FMUL R11, R6, UR4 ;  /* 0x00000004060b7c20 */ /* 0x000fe20008400000 */
[----:B------:R-:W-:Y:S01]  /*7180*/  ULDC UR4, c[0x0][0x154] ;  /* 0x0000550000047ab9 */ /* 0x000fe20000000800 */
[----:B------:R-:W1:Y:S02]  /*7190*/  LDC.64 R24, c[0x0][0x640] ;  /* 0x00019000ff187b82 */ /* 0x000e640000000a00 */
[----:B------:R-:W-:-:S02]  /*71a0*/  IMAD.X R5, RZ, RZ, ~R5, P0 ;  /* 0x000000ffff057224 */ /* 0x000fc400000e0e05 */
[----:B------:R-:W2:Y:S01]  /*71b0*/  F2I.U32.TRUNC.NTZ R11, R11 ;  /* 0x0000000b000b7305 */ /* 0x000ea2000020f000 */
[----:B------:R-:W-:-:S03]  /*71c0*/  IMAD.WIDE.U32 R6, R9, R20, R16 ;  /* 0x0000001409067225 */ /* 0x000fc600078e0010 */
[----:B------:R-:W3:Y:S01]  /*71d0*/  LDC R13, c[0x0][0x144] ;  /* 0x00005100ff0d7b82 */ /* 0x000ee20000000800 */
[----:B------:R-:W-:-:S04]  /*71e0*/  IMAD R8, R5, R20, RZ ;  /* 0x0000001405087224 */ /* 0x000fc800078e02ff */
[----:B------:R-:W-:Y:S02]  /*71f0*/  IMAD R5, R9, R21, R8 ;  /* 0x0000001509057224 */ /* 0x000fe400078e0208 */
[----:B------:R-:W-:Y:S01]  /*7200*/  IMAD.MOV.U32 R8, RZ, RZ, -0x1 ;  /* 0xffffffffff087424 */ /* 0x000fe200078e00ff */
[----:B------:R-:W4:Y:S01]  /*7210*/  LDC R14, c[0x0][0x608] ;  /* 0x00018200ff0e7b82 */ /* 0x000f220000000800 */
[----:B------:R-:W-:Y:S01]  /*7220*/  IMAD.IADD R5, R7, 0x1, R5 ;  /* 0x0000000107057824 */ /* 0x000fe200078e0205 */
[----:B------:R-:W-:-:S04]  /*7230*/  I2FP.F32.U32 R7, R3 ;  /* 0x0000000300077245 */ /* 0x000fc80000201000 */
[-C--:B0-----:R-:W-:Y:S01]  /*7240*/  SHF.R.U64 R10, R6, R22.reuse, R5 ;  /* 0x00000016060a7219 */ /* 0x081fe20000001205 */
[----:B--2---:R-:W-:Y:S01]  /*7250*/  IMAD.MOV R6, RZ, RZ, -R11 ;  /* 0x000000ffff067224 */ /* 0x004fe200078e0a0b */
[----:B------:R-:W0:Y:S01]  /*7260*/  LDC R9, c[0x0][0x658] ;  /* 0x00019600ff097b82 */ /* 0x000e220000000800 */
[----:B-1----:R-:W-:Y:S01]  /*7270*/  ISETP.NE.U32.AND P0, PT, R24, RZ, PT ;  /* 0x000000ff1800720c */ /* 0x002fe20003f05070 */
[----:B------:R-:W-:Y:S01]  /*7280*/  FMUL R7, R7, UR4 ;  /* 0x0000000407077c20 */ /* 0x000fe20008400000 */
[----:B------:R-:W-:Y:S02]  /*7290*/  SHF.R.U32.HI R5, RZ, R22, R5 ;  /* 0x00000016ff057219 */ /* 0x000fe40000011605 */
[----:B------:R-:W-:-:S03]  /*72a0*/  ISETP.NE.AND.EX P0, PT, R25, RZ, PT, P0 ;  /* 0x000000ff1900720c */ /* 0x000fc60003f05300 */
[----:B------:R-:W1:Y:S01]  /*72b0*/  LDC R20, c[0x0][0x148] ;  /* 0x00005200ff147b82 */ /* 0x000e620000000800 */
[----:B---3--:R-:W-:Y:S02]  /*72c0*/  IMAD R23, R13, R6, R4 ;  /* 0x000000060d177224 */ /* 0x008fe400078e0204 */
[----:B------:R-:W-:-:S05]  /*72d0*/  IMAD.MOV.U32 R6, RZ, RZ, 0x1 ;  /* 0x00000001ff067424 */ /* 0x000fca00078e00ff */
[----:B------:R-:W2:Y:S01]  /*72e0*/  LDC R21, c[0x0][0x600] ;  /* 0x00018000ff157b82 */ /* 0x000ea20000000800 */
[-CC-:B----4-:R-:W-:Y:S02]  /*72f0*/  SHF.R.U64 R13, R10, R14.reuse, R5.reuse ;  /* 0x0000000e0a0d7219 */ /* 0x190fe40000001205 */
[----:B------:R-:W-:Y:S02]  /*7300*/  SHF.R.U32.HI R4, RZ, R14, R5 ;  /* 0x0000000eff047219 */ /* 0x000fe40000011605 */
[----:B------:R3:W4:Y:S03]  /*7310*/  F2I.U32.TRUNC.NTZ R14, R7 ;  /* 0x00000007000e7305 */ /* 0x000726000020f000 */
[----:B------:R-:W1:Y:S01]  /*7320*/  LDC R26, c[0x0][0x648] ;  /* 0x00019200ff1a7b82 */ /* 0x000e620000000800 */
[-C--:B0-----:R-:W-:Y:S02]  /*7330*/  SHF.R.U64 R15, R13, R9.reuse, R4 ;  /* 0x000000090d0f7219 */ /* 0x081fe40000001204 */
[----:B------:R-:W-:-:S02]  /*7340*/  SHF.L.U32 R8, R8, R9, RZ ;  /* 0x0000000908087219 */ /* 0x000fc400000006ff */
[-C--:B------:R-:W-:Y:S01]  /*7350*/  SHF.R.U32.HI R5, RZ, R9.reuse, R4 ;  /* 0x00000009ff057219 */ /* 0x080fe20000011604 */
[----:B------:R-:W-:Y:S01]  /*7360*/  IMAD.MOV.U32 R4, RZ, RZ, R15 ;  /* 0x000000ffff047224 */ /* 0x000fe200078e000f */
[----:B------:R-:W-:Y:S01]  /*7370*/  SHF.L.U32 R22, R6, R9, RZ ;  /* 0x0000000906167219 */ /* 0x000fe200000006ff */
[----:B------:R-:W0:Y:S01]  /*7380*/  LDC R27, c[0x0][0x638] ;  /* 0x00018e00ff1b7b82 */ /* 0x000e220000000800 */
[----:B------:R-:W-:-:S07]  /*7390*/  LOP3.LUT R28, RZ, R8, RZ, 0x33, !PT ;  /* 0x00000008ff1c7212 */ /* 0x000fce00078e33ff */
        /* <DEDUP_REMOVED lines=12> */
.L_x_159:
[----:B------:R-:W-:Y:S01]  /*7460*/  ISETP.NE.AND P0, PT, R2, 0x1, PT ;  /* 0x000000010200780c */ /* 0x000fe20003f05270 */
[----:B--2---:R-:W-:Y:S01]  /*7470*/  VIADD R7, R21, 0xffffffff ;  /* 0xffffffff15077836 */ /* 0x004fe20000000000 */
[----:B-1----:R-:W-:Y:S01]  /*7480*/  SHF.R.U64 R5, R4, R26, R5 ;  /* 0x0000001a04057219 */ /* 0x002fe20000001205 */
[----:B------:R-:W-:Y:S01]  /*7490*/  IMAD.MOV R14, RZ, RZ, -R14 ;  /* 0x000000ffff0e7224 */ /* 0x000fe200078e0a0e */
[----:B------:R-:W-:Y:S01]  /*74a0*/  LOP3.LUT R4, R13, R28, RZ, 0xc0, !PT ;  /* 0x0000001c0d047212 */ /* 0x000fe200078ec0ff */
[----:B------:R-:W-:Y:S01]  /*74b0*/  IMAD.MOV.U32 R8, RZ, RZ, R12 ;  /* 0x000000ffff087224 */ /* 0x000fe200078e000c */
[----:B------:R-:W-:Y:S01]  /*74c0*/  LOP3.LUT R10, R10, R7, RZ, 0xc0, !PT ;  /* 0x000000070a0a7212 */ /* 0x000fe200078ec0ff */
[----:B------:R-:W-:Y:S02]  /*74d0*/  IMAD.MOV R6, RZ, RZ, -R5 ;  /* 0x000000ffff067224 */ /* 0x000fe400078e0a05 */
[----:B------:R-:W-:-:S04]  /*74e0*/  IMAD R4, R22, R5, R4 ;  /* 0x0000000516047224 */ /* 0x000fc800078e0204 */
[----:B------:R-:W-:Y:S02]  /*74f0*/  @P0 IMAD R23, R20, R14, R3 ;  /* 0x0000000e14170224 */ /* 0x000fe400078e0203 */
[----:B0-----:R-:W-:Y:S02]  /*7500*/  IMAD R3, R6, R27, R15 ;  /* 0x0000001b06037224 */ /* 0x001fe400078e020f */
[----:B------:R-:W-:Y:S02]  /*7510*/  IMAD R7, R4, R29, R23 ;  /* 0x0000001d04077224 */ /* 0x000fe400078e0217 */
[----:B------:R-:W-:Y:S02]  /*7520*/  IMAD R4, R3, R21, R10 ;  /* 0x0000001503047224 */ /* 0x000fe400078e020a */
[----:B------:R-:W-:-:S03]  /*7530*/  IMAD.MOV.U32 R6, RZ, RZ, 0x1 ;  /* 0x00000001ff067424 */ /* 0x000fc600078e00ff */
[----:B------:R-:W-:Y:S02]  /*7540*/  SEL R9, R4, R7, !P0 ;  /* 0x0000000704097207 */ /* 0x000fe40004000000 */
[----:B------:R-:W-:-:S07]  /*7550*/  SEL R7, R7, R4, !P0 ;  /* 0x0000000407077207 */ /* 0x000fce0004000000 */
.L_x_157:
[----:B------:R-:W-:-:S08]  /*7560*/  NOP ;  /* 0x0000000000007918 */ /* 0x000fd00000000000 */
[----:B------:R-:W0:-:S00]  /*7570*/  USETMAXREG.DEALLOC.CTAPOOL 0x28 ;  /* 0x00000028000079c8 */ /* 0x000e0000080e0500 */
[----:B0-----:R-:W-:-:S13]  /*7580*/  ISETP.NE.AND P0, PT, R0, RZ, PT ;  /* 0x000000ff0000720c */ /* 0x001fda0003f05270 */
[----:B------:R-:W-:Y:S05]  /*7590*/  @P0 EXIT ;  /* 0x000000000000094d */ /* 0x000fea0003800000 */
[----:B------:R-:W-:Y:S01]  /*75a0*/  LOP3.LUT P0, RZ, R6, 0xff, RZ, 0xc0, !PT ;  /* 0x000000ff06ff7812 */ /* 0x000fe2000780c0ff */
[----:B------:R-:W-:Y:S02]  /*75b0*/  IMAD.MOV.U32 R0, RZ, RZ, 0x1 ;  /* 0x00000001ff007424 */ /* 0x000fe400078e00ff */
[----:B------:R-:W-:-:S10]  /*75c0*/  IMAD.MOV.U32 R12, RZ, RZ, RZ ;  /* 0x000000ffff0c7224 */ /* 0x000fd400078e00ff */
[----:B------:R-:W-:Y:S05]  /*75d0*/  @!P0 BRA `(.L_x_160) ;  /* 0x0000000c00308947 */ /* 0x000fea0003800000 */
[----:B------:R-:W0:Y:S01]  /*75e0*/  LDC R0, c[0x0][0x28c] ;  /* 0x0000a300ff007b82 */ /* 0x000e220000000800 */
[----:B------:R-:W-:Y:S01]  /*75f0*/  ULDC UR5, c[0x0][0x600] ;  /* 0x0001800000057ab9 */ /* 0x000fe20000000800 */
[----:B------:R-:W-:Y:S01]  /*7600*/  ULDC UR4, c[0x0][0xc] ;  /* 0x0000030000047ab9 */ /* 0x000fe20000000800 */
[----:B------:R-:W-:Y:S01]  /*7610*/  UIADD3 UR16, UR5, -0x1, URZ ;  /* 0xffffffff05107890 */ /* 0x000fe2000fffe03f */
[C---:B------:R-:W-:Y:S01]  /*7620*/  LOP3.LUT P2, RZ, R18.reuse, 0x7f, RZ, 0xc0, !PT ;  /* 0x0000007f12ff7812 */ /* 0x040fe2000784c0ff */
[----:B------:R-:W-:Y:S01]  /*7630*/  ULDC UR6, c[0x0][0x658] ;  /* 0x0001960000067ab9 */ /* 0x000fe20000000800 */
[----:B------:R-:W-:Y:S01]  /*7640*/  ULDC UR5, c[0x0][0x10] ;  /* 0x0000040000057ab9 */ /* 0x000fe20000000800 */
[----:B------:R-:W-:Y:S01]  /*7650*/  UMOV UR7, 0xffffffff ;  /* 0xffffffff00077882 */ /* 0x000fe20000000000 */
[----:B------:R-:W-:Y:S01]  /*7660*/  UMOV UR8, 0x1 ;  /* 0x0000000100087882 */ /* 0x000fe20000000000 */
[----:B------:R-:W-:Y:S01]  /*7670*/  UIMAD.WIDE.U32 UR4, UR4, UR5, URZ ;  /* 0x00000005040472a5 */ /* 0x000fe2000f8e003f */
[----:B------:R-:W-:Y:S01]  /*7680*/  LOP3.LUT P0, RZ, R18, 0x1f, RZ, 0xc0, !PT ;  /* 0x0000001f12ff7812 */ /* 0x000fe2000780c0ff */
[----:B------:R-:W-:Y:S01]  /*7690*/  USHF.L.U32 UR7, UR7, UR6, URZ ;  /* 0x0000000607077299 */ /* 0x000fe2000800063f */
[----:B------:R-:W-:Y:S01]  /*76a0*/  BSSY B0, `(.L_x_160) ;  /* 0x00000bf000007945 */ /* 0x000fe20003800000 */
[----:B------:R-:W-:Y:S01]  /*76b0*/  USHF.L.U32 UR18, UR8, UR6, URZ ;  /* 0x0000000608127299 */ /* 0x000fe2000800063f */
[----:B------:R-:W-:Y:S01]  /*76c0*/  IMAD.MOV.U32 R13, RZ, RZ, 0x1 ;  /* 0x00000001ff0d7424 */ /* 0x000fe200078e00ff */
[----:B------:R-:W-:Y:S01]  /*76d0*/  LOP3.LUT R11, R19, 0x2, RZ, 0xfc, !PT ;  /* 0x00000002130b7812 */ /* 0x000fe200078efcff */
[----:B------:R-:W-:Y:S01]  /*76e0*/  ULDC UR6, c[0x0][0x14] ;  /* 0x0000050000067ab9 */ /* 0x000fe20000000800 */
[----:B------:R-:W-:Y:S01]  /*76f0*/  PLOP3.LUT P0, PT, P0, P2, PT, 0x8a, 0x0 ;  /* 0x000000000000781c */ /* 0x000fe20000705172 */
[----:B------:R-:W-:Y:S01]  /*7700*/  UIMAD.WIDE.U32 UR20, UR4, UR6, URZ ;  /* 0x00000006041472a5 */ /* 0x000fe2000f8e003f */
[----:B------:R-:W-:Y:S01]  /*7710*/  IMAD.MOV.U32 R12, RZ, RZ, RZ ;  /* 0x000000ffff0c7224 */ /* 0x000fe200078e00ff */
[----:B------:R-:W-:-:S02]  /*7720*/  UIMAD UR13, UR5, UR6, URZ ;  /* 0x00000006050d72a4 */ /* 0x000fc4000f8e023f */
[----:B------:R-:W-:Y:S01]  /*7730*/  ULOP3.LUT UR17, URZ, UR7, URZ, 0x33, !UPT ;  /* 0x000000073f117292 */ /* 0x000fe2000f8e333f */
[----:B0-----:R-:W-:Y:S01]  /*7740*/  VIADD R0, R0, 0x1f ;  /* 0x0000001f00007836 */ /* 0x001fe20000000000 */
[----:B------:R-:W-:Y:S01]  /*7750*/  UIADD3 UR13, UR21, UR13, URZ ;  /* 0x0000000d150d7290 */ /* 0x000fe2000fffe03f */
[----:B------:R-:W-:-:S03]  /*7760*/  ULDC.64 UR22, c[0x0][0x198] ;  /* 0x0000660000167ab9 */ /* 0x000fc60000000a00 */
[----:B------:R-:W-:-:S04]  /*7770*/  SHF.R.S32.HI R3, RZ, 0x1f, R0 ;  /* 0x0000001fff037819 */ /* 0x000fc80000011400 */
[----:B------:R-:W-:Y:S01]  /*7780*/  LEA.HI R3, R3, R0, RZ, 0x5 ;  /* 0x0000000003037211 */ /* 0x000fe200078f28ff */
[----:B------:R-:W-:-:S03]  /*7790*/  IMAD.MOV.U32 R0, RZ, RZ, 0x1 ;  /* 0x00000001ff007424 */ /* 0x000fc600078e00ff */
[----:B------:R-:W-:-:S05]  /*77a0*/  SHF.R.S32.HI R3, RZ, 0x5, R3 ;  /* 0x00000005ff037819 */ /* 0x000fca0000011403 */
[----:B------:R-:W-:-:S07]  /*77b0*/  VIADD R10, R3, 0x1 ;  /* 0x00000001030a7836 */ /* 0x000fce0000000000 */
.L_x_172:
[----:B------:R-:W-:-:S03]  /*77c0*/  UMOV UR4, 0xffffffff ;  /* 0xffffffff00047882 */ /* 0x000fc60000000000 */
[----:B------:R-:W-:Y:S05]  /*77d0*/  BRA.DIV UR4, `(.L_x_161) ;  /* 0x0000000e04787947 */ /* 0x000fea000b800000 */
[----:B------:R-:W-:-:S13]  /*77e0*/  ELECT P6, URZ, PT ;  /* 0x00000000003f782f */ /* 0x000fda00038c0000 */
.L_x_182:
[----:B------:R-:W0:Y:S01]  /*77f0*/  LDC R4, c[0x0][0x28c] ;  /* 0x0000a300ff047b82 */ /* 0x000e220000000800 */
[----:B------:R-:W-:Y:S01]  /*7800*/  BSSY B1, `(.L_x_162) ;  /* 0x0000037000017945 */ /* 0x000fe20003800000 */
[----:B0-----:R-:W-:-:S13]  /*7810*/  ISETP.LT.OR P6, PT, R4, 0x1, !P6 ;  /* 0x000000010400780c */ /* 0x001fda00077c1670 */
[----:B------:R-:W-:Y:S05]  /*7820*/  @P6 BRA `(.L_x_163) ;  /* 0x0000000000d06947 */ /* 0x000fea0003800000 */
[----:B------:R-:W-:Y:S02]  /*7830*/  IMAD.SHL.U32 R15, R9, 0x40, RZ ;  /* 0x00000040090f7824 */ /* 0x000fe400078e00ff */
[----:B------:R-:W-:Y:S02]  /*7840*/  IMAD.SHL.U32 R18, R7, 0x100, RZ ;  /* 0x0000010007127824 */ /* 0x000fe400078e00ff */
[----:B------:R-:W-:Y:S02]  /*7850*/  IMAD.MOV.U32 R20, RZ, RZ, RZ ;  /* 0x000000ffff147224 */ /* 0x000fe400078e00ff */
[----:B------:R-:W-:Y:S02]  /*7860*/  IMAD.MOV.U32 R4, RZ, RZ, R10 ;  /* 0x000000ffff047224 */ /* 0x000fe400078e000a */
[----:B------:R-:W-:Y:S02]  /*7870*/  IMAD.MOV.U32 R5, RZ, RZ, R0 ;  /* 0x000000ffff057224 */ /* 0x000fe400078e0000 */
[----:B------:R-:W-:-:S07]  /*7880*/  IMAD.MOV.U32 R6, RZ, RZ, R12 ;  /* 0x000000ffff067224 */ /* 0x000fce00078e000c */
.L_x_167:
[----:B------:R-:W0:Y:S01]  /*7890*/  S2R R14, SR_CgaCtaId ;  /* 0x00000000000e7919 */ /* 0x000e220000008800 */
[----:B------:R-:W-:Y:S01]  /*78a0*/  MOV R7, 0x400 ;  /* 0x0000040000077802 */ /* 0x000fe20000000f00 */
[----:B------:R-:W1:Y:S03]  /*78b0*/  @!P2 LDC R9, c[0x0][0x500] ;  /* 0x00014000ff09ab82 */ /* 0x000e660000000800 */
[----:B0-----:R-:W-:Y:S02]  /*78c0*/  LEA R21, R14, R7, 0x18 ;  /* 0x000000070e157211 */ /* 0x001fe400078ec0ff */
[----:B------:R-:W-:-:S03]  /*78d0*/  SHF.L.U32 R7, R5, 0x1f, RZ ;  /* 0x0000001f05077819 */ /* 0x000fc600000006ff */
[----:B------:R-:W-:-:S04]  /*78e0*/  IMAD R14, R6, 0x8, R21 ;  /* 0x00000008060e7824 */ /* 0x000fc800078e0215 */
[----:B------:R-:W0:Y:S02]  /*78f0*/  SYNCS.PHASECHK.TRANS64.TRYWAIT P1, [R14+URZ+0x18], R7 ;  /* 0x000018070e0075a7 */ /* 0x000e24000802017f */
[----:B01----:R-:W-:Y:S05]  /*7900*/  @!P1 BRA `(.L_x_164) ;  /* 0x0000000c004c9947 */ /* 0x003fea0003800000 */
.L_x_183:
[----:B0-----:R-:W-:Y:S01]  /*7910*/  PRMT R7, R11, 0x9910, RZ ;  /* 0x000099100b077816 */ /* 0x001fe200000000ff */
[----:B------:R0:W-:Y:S03]  /*7920*/  @!P2 SYNCS.ARRIVE.TRANS64 RZ, [R14+URZ], R9 ;  /* 0x000000090effa9a7 */ /* 0x0001e6000800003f */
[----:B------:R-:W-:-:S13]  /*7930*/  ISETP.NE.AND P1, PT, R7, 0x2, PT ;  /* 0x000000020700780c */ /* 0x000fda0003f25270 */
[----:B0-----:R-:W-:Y:S05]  /*7940*/  @P1 BRA `(.L_x_165) ;  /* 0x0000000000041947 */ /* 0x001fea0003800000 */
[----:B------:R-:W-:Y:S01]  /*7950*/  BPT.TRAP 0x1 ;  /* 0x000000040000795c */ /* 0x000fe20000300000 */
.L_x_165:
[----:B------:R-:W-:Y:S05]  /*7960*/  @P0 BRA `(.L_x_166) ;  /* 0x0000000000040947 */ /* 0x000fea0003800000 */
[----:B------:R-:W-:Y:S01]  /*7970*/  BPT.TRAP 0x1 ;  /* 0x000000040000795c */ /* 0x000fe20000300000 */
.L_x_166:
[--C-:B------:R-:W-:Y:S01]  /*7980*/  IMAD R7, R6, 0x8000, R21.reuse ;  /* 0x0000800006077824 */ /* 0x100fe200078e0215 */
[----:B------:R-:W-:Y:S01]  /*7990*/  R2UR UR9, R14 ;  /* 0x000000000e0972ca */ /* 0x000fe200000e0000 */
[----:B------:R-:W-:Y:S01]  /*79a0*/  IMAD R21, R6, 0x2000, R21 ;  /* 0x0000200006157824 */ /* 0x000fe200078e0215 */
[----:B------:R-:W-:Y:S01]  /*79b0*/  UIADD3 UR4, UP0, UR22, 0xf0, URZ ;  /* 0x000000f016047890 */ /* 0x000fe2000ff1e03f */
[----:B------:R-:W-:Y:S01]  /*79c0*/  VIADD R4, R4, 0xffffffff ;  /* 0xffffffff04047836 */ /* 0x000fe20000000000 */
[----:B------:R-:W-:Y:S01]  /*79d0*/  R2UR UR5, R7 ;  /* 0x00000000070572ca */ /* 0x000fe200000e0000 */
[----:B------:R-:W-:Y:S01]  /*79e0*/  UIADD3 UR24, UP1, UR22, 0x1f0, URZ ;  /* 0x000001f016187890 */ /* 0x000fe2000ff3e03f */
[----:B------:R-:W-:Y:S01]  /*79f0*/  R2UR UR8, R21 ;  /* 0x00000000150872ca */ /* 0x000fe200000e0000 */
[----:B------:R-:W-:Y:S01]  /*7a00*/  VIADD R6, R6, 0x1 ;  /* 0x0000000106067836 */ /* 0x000fe20000000000 */
[----:B------:R-:W-:Y:S01]  /*7a10*/  R2UR UR11, R18 ;  /* 0x00000000120b72ca */ /* 0x000fe200000e0000 */
[----:B------:R-:W-:Y:S01]  /*7a20*/  UIADD3.X UR25, URZ, UR23, URZ, UP1, !UPT ;  /* 0x000000173f197290 */ /* 0x000fe20008ffe43f */
[----:B------:R-:W-:Y:S01]  /*7a30*/  R2UR UR10, R20 ;  /* 0x00000000140a72ca */ /* 0x000fe200000e0000 */
[----:B------:R-:W-:Y:S01]  /*7a40*/  UMOV UR6, 0x0 ;  /* 0x0000000000067882 */ /* 0x000fe20000000000 */
[----:B------:R-:W-:Y:S01]  /*7a50*/  R2UR UR12, R8 ;  /* 0x00000000080c72ca */ /* 0x000fe200000e0000 */
[----:B------:R-:W-:Y:S01]  /*7a60*/  UMOV UR7, 0x10000000 ;  /* 0x1000000000077882 */ /* 0x000fe20000000000 */
[----:B------:R-:W-:Y:S01]  /*7a70*/  R2UR UR19, R15 ;  /* 0x000000000f1372ca */ /* 0x000fe200000e0000 */
[----:B------:R-:W-:Y:S01]  /*7a80*/  VIADD R20, R20, 0x20 ;  /* 0x0000002014147836 */ /* 0x000fe20000000000 */
[----:B------:R-:W-:Y:S01]  /*7a90*/  ISETP.GT.AND P3, PT, R4, 0x1, PT ;  /* 0x000000010400780c */ /* 0x000fe20003f64270 */
[----:B------:R-:W-:Y:S01]  /*7aa0*/  UIADD3 UR14, UR5, 0x100, URZ ;  /* 0x00000100050e7890 */ /* 0x000fe2000fffe03f */
[----:B------:R-:W-:Y:S01]  /*7ab0*/  ISETP.NE.AND P1, PT, R6, 0x3, PT ;  /* 0x000000030600780c */ /* 0x000fe20003f25270 */
[----:B------:R-:W-:-:S02]  /*7ac0*/  UIADD3.X UR5, URZ, UR23, URZ, UP0, !UPT ;  /* 0x000000173f057290 */ /* 0x000fc400087fe43f */
[----:B------:R-:W-:Y:S01]  /*7ad0*/  UIADD3 UR15, UR8, 0x18100, URZ ;  /* 0x00018100080f7890 */ /* 0x000fe2000fffe03f */
[----:B------:R-:W-:Y:S02]  /*7ae0*/  SEL R14, RZ, 0x1, P1 ;  /* 0x00000001ff0e7807 */ /* 0x000fe40000800000 */
[----:B------:R-:W-:Y:S01]  /*7af0*/  UMOV UR8, UR14 ;  /* 0x0000000e00087c82 */ /* 0x000fe20008000000 */
[----:B------:R-:W-:Y:S02]  /*7b00*/  SEL R6, R6, RZ, P1 ;  /* 0x000000ff06067207 */ /* 0x000fe40000800000 */
[----:B------:R-:W-:Y:S01]  /*7b10*/  LOP3.LUT R5, R5, R14, RZ, 0x3c, !PT ;  /* 0x0000000e05057212 */ /* 0x000fe200078e3cff */
[----:B------:R0:W-:Y:S02]  /*7b20*/  UTMALDG.3D [UR8], [UR4], desc[UR6] ;  /* 0x00000608040075b4 */ /* 0x0001e40008011000 */
[----:B0-----:R-:W-:Y:S01]  /*7b30*/  UMOV UR8, UR15 ;  /* 0x0000000f00087c82 */ /* 0x001fe20008000000 */
[----:B------:R-:W-:-:S02]  /*7b40*/  UMOV UR11, UR19 ;  /* 0x00000013000b7c82 */ /* 0x000fc40008000000 */
[----:B------:R0:W-:Y:S02]  /*7b50*/  UTMALDG.3D [UR8], [UR24], desc[UR6] ;  /* 0x00000608180075b4 */ /* 0x0001e40008011000 */
[----:B0-----:R-:W-:Y:S05]  /*7b60*/  @P3 BRA `(.L_x_167) ;  /* 0xfffffffc00483947 */ /* 0x001fea000383ffff */
.L_x_163:
[----:B------:R-:W-:Y:S05]  /*7b70*/  BSYNC B1 ;  /* 0x0000000000017941 */ /* 0x000fea0003800000 */
.L_x_162:
[----:B------:R-:W-:Y:S01]  /*7b80*/  LOP3.LUT P3, RZ, R13, 0xff, RZ, 0xc0, !PT ;  /* 0x000000ff0dff7812 */ /* 0x000fe2000786c0ff */
[----:B------:R-:W-:Y:S01]  /*7b90*/  IMAD.IADD R12, R3, 0x1, R12 ;  /* 0x00000001030c7824 */ /* 0x000fe200078e020c */
[----:B------:R-:W-:Y:S01]  /*7ba0*/  IADD3 R16, P4, R16, UR20, RZ ;  /* 0x0000001410107c10 */ /* 0x000fe2000ff9e0ff */
[----:B------:R-:W-:Y:S01]  /*7bb0*/  ULDC.64 UR4, c[0x0][0x650] ;  /* 0x0001940000047ab9 */ /* 0x000fe20000000a00 */
[----:B------:R-:W-:Y:S01]  /*7bc0*/  BSSY B1, `(.L_x_168) ;  /* 0x000006a000017945 */ /* 0x000fe20003800000 */
[----:B------:R-:W-:Y:S01]  /*7bd0*/  IMAD.MOV.U32 R9, RZ, RZ, -0x1 ;  /* 0xffffffffff097424 */ /* 0x000fe200078e00ff */
[----:B------:R-:W-:Y:S01]  /*7be0*/  ISETP.GT.U32.AND P1, PT, R12, 0x2, PT ;  /* 0x000000020c00780c */ /* 0x000fe20003f24070 */
[----:B------:R-:W-:Y:S01]  /*7bf0*/  IMAD.MOV.U32 R8, RZ, RZ, -0x1 ;  /* 0xffffffffff087424 */ /* 0x000fe200078e00ff */
[----:B------:R-:W-:Y:S02]  /*7c00*/  IADD3.X R17, R17, UR13, RZ, P4, !PT ;  /* 0x0000000d11117c10 */ /* 0x000fe4000a7fe4ff */
[----:B------:R-:W-:-:S02]  /*7c10*/  ISETP.LT.U32.AND P1, PT, R3, 0x3, P1 ;  /* 0x000000030300780c */ /* 0x000fc40000f21070 */
[----:B------:R-:W-:Y:S01]  /*7c20*/  PRMT R13, RZ, 0x7610, R13 ;  /* 0x00007610ff0d7816 */ /* 0x000fe2000000000d */
[----:B------:R-:W0:Y:S01]  /*7c30*/  @P3 S2R R5, SR_CgaCtaId ;  /* 0x0000000000053919 */ /* 0x000e220000008800 */
[----:B------:R-:W-:-:S04]  /*7c40*/  @P3 MOV R4, 0x400 ;  /* 0x0000040000043802 */ /* 0x000fc80000000f00 */
[----:B0-----:R-:W-:Y:S01]  /*7c50*/  @P3 LEA R6, R5, R4, 0x18 ;  /* 0x0000000405063211 */ /* 0x001fe200078ec0ff */
[----:B------:R-:W-:-:S03]  /*7c60*/  IMAD.WIDE.U32 R4, R12, -0x55555555, RZ ;  /* 0xaaaaaaab0c047825 */ /* 0x000fc600078e00ff */
[----:B------:R0:W-:Y:S01]  /*7c70*/  @P3 SYNCS.ARRIVE.TRANS64.A1T0 RZ, [R6+URZ+0x48], RZ ;  /* 0x000048ff06ff39a7 */ /* 0x0001e2000810003f */
[----:B------:R-:W-:Y:S02]  /*7c80*/  ISETP.GE.U32.AND P3, PT, R3, 0x3, PT ;  /* 0x000000030300780c */ /* 0x000fe40003f66070 */
[----:B------:R-:W-:Y:S02]  /*7c90*/  SHF.R.U32.HI R7, RZ, 0x1, R5 ;  /* 0x00000001ff077819 */ /* 0x000fe40000011605 */
[----:B------:R-:W-:Y:S02]  /*7ca0*/  SEL R5, RZ, 0x1, !P1 ;  /* 0x00000001ff057807 */ /* 0x000fe40004800000 */
[----:B------:R-:W-:Y:S01]  /*7cb0*/  ISETP.GE.U32.AND P1, PT, R16, UR4, PT ;  /* 0x0000000410007c0c */ /* 0x000fe2000bf26070 */
[----:B------:R-:W-:Y:S01]  /*7cc0*/  IMAD R12, R7, -0x3, R12 ;  /* 0xfffffffd070c7824 */ /* 0x000fe200078e020c */
[----:B------:R-:W-:Y:S02]  /*7cd0*/  LOP3.LUT R0, R0, R5, RZ, 0x3c, !PT ;  /* 0x0000000500007212 */ /* 0x000fe400078e3cff */
[----:B------:R-:W-:-:S02]  /*7ce0*/  ISETP.GE.U32.AND.EX P1, PT, R17, UR5, PT, P1 ;  /* 0x0000000511007c0c */ /* 0x000fc4000bf26110 */
[----:B------:R-:W-:Y:S02]  /*7cf0*/  PRMT R4, RZ, 0x7610, R4 ;  /* 0x00007610ff047816 */ /* 0x000fe40000000004 */
[----:B------:R-:W-:Y:S01]  /*7d00*/  @P3 LOP3.LUT R0, R0, 0x1, R7, 0x78, !PT ;  /* 0x0000000100003812 */ /* 0x000fe200078e7807 */
[----:B------:R-:W-:-:S08]  /*7d10*/  IMAD.MOV.U32 R7, RZ, RZ, -0x1 ;  /* 0xffffffffff077424 */ /* 0x000fd000078e00ff */
[----:B0-----:R-:W-:Y:S05]  /*7d20*/  @P1 BRA `(.L_x_169) ;  /* 0x00000004004c1947 */ /* 0x001fea0003800000 */
[----:B------:R-:W-:Y:S01]  /*7d30*/  ULDC.64 UR4, c[0x0][0x628] ;  /* 0x00018a0000047ab9 */ /* 0x000fe20000000a00 */
[----:B------:R-:W0:Y:S01]  /*7d40*/  S2R R15, SR_CTAID.X ;  /* 0x00000000000f7919 */ /* 0x000e220000002500 */
[----:B------:R-:W-:Y:S01]  /*7d50*/  ISETP.NE.U32.AND P1, PT, RZ, UR4, PT ;  /* 0x00000004ff007c0c */ /* 0x000fe2000bf25070 */
[----:B------:R-:W-:Y:S01]  /*7d60*/  ULDC UR7, c[0x0][0x630] ;  /* 0x00018c0000077ab9 */ /* 0x000fe20000000800 */
[----:B------:R-:W-:Y:S01]  /*7d70*/  IMAD.MOV.U32 R4, RZ, RZ, R16 ;  /* 0x000000ffff047224 */ /* 0x000fe200078e0010 */
[----:B------:R-:W1:Y:S01]  /*7d80*/  S2R R14, SR_CTAID.Y ;  /* 0x00000000000e7919 */ /* 0x000e620000002600 */
[----:B------:R-:W-:Y:S01]  /*7d90*/  ISETP.NE.AND.EX P1, PT, RZ, UR5, PT, P1 ;  /* 0x00000005ff007c0c */ /* 0x000fe2000bf25310 */
[----:B------:R-:W-:-:S12]  /*7da0*/  IMAD.MOV.U32 R5, RZ, RZ, R17 ;  /* 0x000000ffff057224 */ /* 0x000fd800078e0011 */
[----:B------:R-:W-:Y:S05]  /*7db0*/  @!P1 BRA `(.L_x_170) ;  /* 0x0000000000289947 */ /* 0x000fea0003800000 */
[----:B------:R-:W-:Y:S02]  /*7dc0*/  ULDC UR6, c[0x0][0x634] ;  /* 0x00018d0000067ab9 */ /* 0x000fe40000000800 */
[----:B------:R-:W-:-:S05]  /*7dd0*/  IADD3 R9, P1, R16, UR6, RZ ;  /* 0x0000000610097c10 */ /* 0x000fca000ff3e0ff */
[----:B------:R-:W-:-:S04]  /*7de0*/  IMAD.X R21, RZ, RZ, R17, P1 ;  /* 0x000000ffff157224 */ /* 0x000fc800008e0611 */
[----:B------:R-:W-:-:S04]  /*7df0*/  IMAD.WIDE.U32 R6, R21, UR4, RZ ;  /* 0x0000000415067c25 */ /* 0x000fc8000f8e00ff */
[----:B------:R-:W-:-:S04]  /*7e00*/  IMAD.WIDE.U32 R6, P1, R9, UR5, R6 ;  /* 0x0000000509067c25 */ /* 0x000fc8000f820006 */
[----:B------:R-:W-:-:S04]  /*7e10*/  IMAD.WIDE.U32 R8, R9, UR4, RZ ;  /* 0x0000000409087c25 */ /* 0x000fc8000f8e00ff */
[----:B------:R-:W-:Y:S01]  /*7e20*/  IMAD.X R5, RZ, RZ, RZ, P1 ;  /* 0x000000ffff057224 */ /* 0x000fe200008e06ff */
[----:B------:R-:W-:Y:S01]  /*7e30*/  IADD3 RZ, P1, R9, R6, RZ ;  /* 0x0000000609ff7210 */ /* 0x000fe20007f3e0ff */
[----:B------:R-:W-:-:S04]  /*7e40*/  IMAD.MOV.U32 R4, RZ, RZ, R7 ;  /* 0x000000ffff047224 */ /* 0x000fc800078e0007 */
[----:B------:R-:W-:-:S08]  /*7e50*/  IMAD.WIDE.U32.X R4, R21, UR5, R4, P1 ;  /* 0x0000000515047c25 */ /* 0x000fd000088e0404 */
.L_x_170:
[--C-:B------:R-:W-:Y:S01]  /*7e60*/  SHF.R.U64 R8, R4, UR7, R5.reuse ;  /* 0x0000000704087c19 */ /* 0x100fe20008001205 */
[----:B------:R-:W-:Y:S01]  /*7e70*/  ULDC.64 UR4, c[0x0][0x620] ;  /* 0x0001880000047ab9 */ /* 0x000fe20000000a00 */
[----:B------:R-:W-:Y:S01]  /*7e80*/  SHF.R.U32.HI R4, RZ, UR7, R5 ;  /* 0x00000007ff047c19 */ /* 0x000fe20008011605 */
[----:B------:R-:W2:Y:S01]  /*7e90*/  LDC R24, c[0x0][0x144] ;  /* 0x00005100ff187b82 */ /* 0x000ea20000000800 */
[----:B------:R-:W-:Y:S01]  /*7ea0*/  IADD3 R7, P1, RZ, -R8, RZ ;  /* 0x80000008ff077210 */ /* 0x000fe20007f3e0ff */
[----:B------:R-:W-:Y:S01]  /*7eb0*/  ULDC.64 UR8, c[0x0][0x640] ;  /* 0x0001900000087ab9 */ /* 0x000fe20000000a00 */
[----:B0-----:R-:W-:Y:S01]  /*7ec0*/  I2FP.F32.U32 R9, R15 ;  /* 0x0000000f00097245 */ /* 0x001fe20000201000 */
[----:B------:R-:W-:Y:S02]  /*7ed0*/  ULDC UR6, c[0x0][0x608] ;  /* 0x0001820000067ab9 */ /* 0x000fe40000000800 */
[----:B------:R-:W-:Y:S01]  /*7ee0*/  IMAD.X R4, RZ, RZ, ~R4, P1 ;  /* 0x000000ffff047224 */ /* 0x000fe200008e0e04 */
[----:B------:R-:W-:Y:S01]  /*7ef0*/  ISETP.NE.U32.AND P1, PT, RZ, UR8, PT ;  /* 0x00000008ff007c0c */ /* 0x000fe2000bf25070 */
[----:B------:R-:W0:Y:S02]  /*7f00*/  LDC R21, c[0x0][0x148] ;  /* 0x00005200ff157b82 */ /* 0x000e240000000800 */
[----:B------:R-:W-:Y:S01]  /*7f10*/  IMAD R6, R4, UR4, RZ ;  /* 0x0000000404067c24 */ /* 0x000fe2000f8e02ff */
[----:B------:R-:W-:Y:S01]  /*7f20*/  ISETP.NE.AND.EX P1, PT, RZ, UR9, PT, P1 ;  /* 0x00000009ff007c0c */ /* 0x000fe2000bf25310 */
[----:B------:R-:W-:Y:S01]  /*7f30*/  IMAD.WIDE.U32 R4, R7, UR4, R16 ;  /* 0x0000000407047c25 */ /* 0x000fe2000f8e0010 */
[----:B------:R-:W-:-:S03]  /*7f40*/  ULDC UR4, c[0x0][0x150] ;  /* 0x0000540000047ab9 */ /* 0x000fc60000000800 */
[----:B------:R-:W-:Y:S02]  /*7f50*/  IMAD R7, R7, UR5, R6 ;  /* 0x0000000507077c24 */ /* 0x000fe4000f8e0206 */
[----:B------:R-:W-:Y:S01]  /*7f60*/  FMUL R6, R9, UR4 ;  /* 0x0000000409067c20 */ /* 0x000fe20008400000 */
[----:B------:R-:W-:Y:S01]  /*7f70*/  ULDC UR4, c[0x0][0x618] ;  /* 0x0001860000047ab9 */ /* 0x000fe20000000800 */
[----:B------:R-:W-:Y:S01]  /*7f80*/  ULDC UR5, c[0x0][0x154] ;  /* 0x0000550000057ab9 */ /* 0x000fe20000000800 */
[----:B------:R-:W-:-:S03]  /*7f90*/  IMAD.IADD R5, R5, 0x1, R7 ;  /* 0x0000000105057824 */ /* 0x000fc600078e0207 */
[----:B------:R-:W3:Y:S02]  /*7fa0*/  F2I.U32.TRUNC.NTZ R6, R6 ;  /* 0x0000000600067305 */ /* 0x000ee4000020f000 */
[----:B------:R-:W-:Y:S02]  /*7fb0*/  SHF.R.U64 R9, R4, UR4, R5 ;  /* 0x0000000404097c19 */ /* 0x000fe40008001205 */
[----:B-1----:R-:W-:-:S05]  /*7fc0*/  I2FP.F32.U32 R4, R14 ;  /* 0x0000000e00047245 */ /* 0x002fca0000201000 */
[----:B------:R-:W-:Y:S01]  /*7fd0*/  FMUL R22, R4, UR5 ;  /* 0x0000000504167c20 */ /* 0x000fe20008400000 */
[----:B------:R-:W-:Y:S01]  /*7fe0*/  SHF.R.U32.HI R4, RZ, UR4, R5 ;  /* 0x00000004ff047c19 */ /* 0x000fe20008011605 */
[----:B------:R-:W-:-:S03]  /*7ff0*/  ULDC UR4, c[0x0][0x658] ;  /* 0x0001960000047ab9 */ /* 0x000fc60000000800 */
[--C-:B------:R-:W-:Y:S01]  /*8000*/  SHF.R.U64 R20, R9, UR6, R4.reuse ;  /* 0x0000000609147c19 */ /* 0x100fe20008001204 */
[----:B------:R-:W1:Y:S01]  /*8010*/  F2I.U32.TRUNC.NTZ R22, R22 ;  /* 0x0000001600167305 */ /* 0x000e62000020f000 */
[----:B------:R-:W-:Y:S01]  /*8020*/  SHF.R.U32.HI R5, RZ, UR6, R4 ;  /* 0x00000006ff057c19 */ /* 0x000fe20008011604 */
[----:B---3--:R-:W-:-:S03]  /*8030*/  IMAD.MOV R6, RZ, RZ, -R6 ;  /* 0x000000ffff067224 */ /* 0x008fc600078e0a06 */
[----:B------:R-:W-:Y:S01]  /*8040*/  SHF.R.U64 R18, R20, UR4, R5 ;  /* 0x0000000414127c19 */ /* 0x000fe20008001205 */
[----:B--2---:R-:W-:Y:S01]  /*8050*/  IMAD R15, R24, R6, R15 ;  /* 0x00000006180f7224 */ /* 0x004fe200078e020f */
[----:B------:R-:W-:-:S03]  /*8060*/  SHF.R.U32.HI R23, RZ, UR4, R5 ;  /* 0x00000004ff177c19 */ /* 0x000fc60008011605 */
[----:B------:R-:W-:Y:S02]  /*8070*/  IMAD.MOV.U32 R4, RZ, RZ, R18 ;  /* 0x000000ffff047224 */ /* 0x000fe400078e0012 */
[----:B------:R-:W-:Y:S01]  /*8080*/  IMAD.MOV.U32 R5, RZ, RZ, R23 ;  /* 0x000000ffff057224 */ /* 0x000fe200078e0017 */
[----:B-1----:R-:W-:Y:S06]  /*8090*/  @!P1 BRA `(.L_x_171) ;  /* 0x0000000000289947 */ /* 0x002fec0003800000 */
[----:B------:R-:W-:Y:S02]  /*80a0*/  ULDC UR4, c[0x0][0x64c] ;  /* 0x0001930000047ab9 */ /* 0x000fe40000000800 */
[----:B------:R-:W-:-:S05]  /*80b0*/  IADD3 R5, P1, R18, UR4, RZ ;  /* 0x0000000412057c10 */ /* 0x000fca000ff3e0ff */
[----:B------:R-:W-:-:S04]  /*80c0*/  IMAD.X R23, RZ, RZ, R23, P1 ;  /* 0x000000ffff177224 */ /* 0x000fc800008e0617 */
[----:B------:R-:W-:-:S04]  /*80d0*/  IMAD.WIDE.U32 R6, R23, UR8, RZ ;  /* 0x0000000817067c25 */ /* 0x000fc8000f8e00ff */
[----:B------:R-:W-:-:S04]  /*80e0*/  IMAD.WIDE.U32 R6, P1, R5, UR9, R6 ;  /* 0x0000000905067c25 */ /* 0x000fc8000f820006 */
[----:B------:R-:W-:-:S04]  /*80f0*/  IMAD.WIDE.U32 R4, R5, UR8, RZ ;  /* 0x0000000805047c25 */ /* 0x000fc8000f8e00ff */
[----:B------:R-:W-:Y:S01]  /*8100*/  IMAD.MOV.U32 R4, RZ, RZ, R7 ;  /* 0x000000ffff047224 */ /* 0x000fe200078e0007 */
[----:B------:R-:W-:Y:S01]  /*8110*/  IADD3 RZ, P3, R5, R6, RZ ;  /* 0x0000000605ff7210 */ /* 0x000fe20007f7e0ff */
[----:B------:R-:W-:-:S04]  /*8120*/  IMAD.X R5, RZ, RZ, RZ, P1 ;  /* 0x000000ffff057224 */ /* 0x000fc800008e06ff */
[----:B------:R-:W-:-:S08]  /*8130*/  IMAD.WIDE.U32.X R4, R23, UR9, R4, P3 ;  /* 0x0000000917047c25 */ /* 0x000fd000098e0404 */
.L_x_171:
[----:B------:R-:W-:Y:S01]  /*8140*/  ISETP.NE.AND P1, PT, R2, 0x1, PT ;  /* 0x000000010200780c */ /* 0x000fe20003f25270 */
[----:B------:R-:W-:Y:S01]  /*8150*/  ULDC UR4, c[0x0][0x648] ;  /* 0x0001920000047ab9 */ /* 0x000fe20000000800 */
[----:B------:R-:W-:Y:S01]  /*8160*/  LOP3.LUT R20, R20, UR17, RZ, 0xc0, !PT ;  /* 0x0000001114147c12 */ /* 0x000fe2000f8ec0ff */
[----:B------:R-:W-:Y:S01]  /*8170*/  IMAD.MOV R22, RZ, RZ, -R22 ;  /* 0x000000ffff167224 */ /* 0x000fe200078e0a16 */
[----:B------:R-:W-:Y:S01]  /*8180*/  SHF.R.U64 R5, R4, UR4, R5 ;  /* 0x0000000404057c19 */ /* 0x000fe20008001205 */
[----:B------:R-:W-:Y:S01]  /*8190*/  ULDC UR4, c[0x0][0x638] ;  /* 0x00018e0000047ab9 */ /* 0x000fe20000000800 */
[----:B------:R-:W-:Y:S01]  /*81a0*/  LOP3.LUT R9, R9, UR16, RZ, 0xc0, !PT ;  /* 0x0000001009097c12 */ /* 0x000fe2000f8ec0ff */
[----:B------:R-:W-:Y:S01]  /*81b0*/  ULDC UR5, c[0x0][0x610] ;  /* 0x0001840000057ab9 */ /* 0x000fe20000000800 */
[----:B------:R-:W-:Y:S02]  /*81c0*/  IMAD.MOV.U32 R4, RZ, RZ, 0x1 ;  /* 0x00000001ff047424 */ /* 0x000fe400078e00ff */
[----:B------:R-:W-:-:S02]  /*81d0*/  IMAD.MOV R7, RZ, RZ, -R5 ;  /* 0x000000ffff077224 */ /* 0x000fc400078e0a05 */
[----:B------:R-:W-:Y:S02]  /*81e0*/  IMAD R20, R5, UR18, R20 ;  /* 0x0000001205147c24 */ /* 0x000fe4000f8e0214 */
[----:B0-----:R-:W-:Y:S02]  /*81f0*/  @P1 IMAD R15, R21, R22, R14 ;  /* 0x00000016150f1224 */ /* 0x001fe400078e020e */
[----:B------:R-:W-:Y:S01]  /*8200*/  IMAD R18, R7, UR4, R18 ;  /* 0x0000000407127c24 */ /* 0x000fe2000f8e0212 */
[----:B------:R-:W-:Y:S01]  /*8210*/  ULDC UR4, c[0x0][0x600] ;  /* 0x0001800000047ab9 */ /* 0x000fe20000000800 */
[----:B------:R-:W-:Y:S02]  /*8220*/  IMAD R15, R20, UR5, R15 ;  /* 0x00000005140f7c24 */ /* 0x000fe4000f8e020f */
[----:B------:R-:W-:-:S05]  /*8230*/  IMAD R18, R18, UR4, R9 ;  /* 0x0000000412127c24 */ /* 0x000fca000f8e0209 */
[----:B------:R-:W-:Y:S02]  /*8240*/  SEL R9, R18, R15, !P1 ;  /* 0x0000000f12097207 */ /* 0x000fe40004800000 */
[----:B------:R-:W-:-:S07]  /*8250*/  SEL R7, R15, R18, !P1 ;  /* 0x000000120f077207 */ /* 0x000fce0004800000 */
.L_x_169:
[----:B------:R-:W-:Y:S05]  /*8260*/  BSYNC B1 ;  /* 0x0000000000017941 */ /* 0x000fea0003800000 */
.L_x_168:
[----:B------:R-:W-:-:S13]  /*8270*/  LOP3.LUT P1, RZ, R4, 0xff, RZ, 0xc0, !PT ;  /* 0x000000ff04ff7812 */ /* 0x000fda000782c0ff */
[----:B------:R-:W-:Y:S05]  /*8280*/  @P1 BRA `(.L_x_172) ;  /* 0xfffffff4004c1947 */ /* 0x000fea000383ffff */
[----:B------:R-:W-:Y:S05]  /*8290*/  BSYNC B0 ;  /* 0x0000000000007941 */ /* 0x000fea0003800000 */
.L_x_160:
[----:B------:R-:W-:-:S03]  /*82a0*/  UMOV UR4, 0xffffffff ;  /* 0xffffffff00047882 */ /* 0x000fc60000000000 */
[----:B------:R-:W-:Y:S05]  /*82b0*/  BRA.DIV UR4, `(.L_x_173) ;  /* 0x0000000204f47947 */ /* 0x000fea000b800000 */
[----:B------:R-:W-:-:S13]  /*82c0*/  ELECT P6, URZ, PT ;  /* 0x00000000003f782f */ /* 0x000fda00038c0000 */
.L_x_186:
[----:B------:R-:W-:Y:S04]  /*82d0*/  BSSY B0, `(.L_x_174) ;  /* 0x0000022000007945 */ /* 0x000fe80003800000 */
[----:B------:R-:W-:Y:S05]  /*82e0*/  @!P6 BRA `(.L_x_175) ;  /* 0x000000000080e947 */ /* 0x000fea0003800000 */
[----:B------:R-:W-:-:S04]  /*82f0*/  LOP3.LUT R19, R19, 0x2, RZ, 0xfc, !PT ;  /* 0x0000000213137812 */ /* 0x000fc800078efcff */
[----:B------:R-:W-:-:S13]  /*8300*/  ISETP.NE.AND P0, PT, R19, 0x3, PT ;  /* 0x000000031300780c */ /* 0x000fda0003f05270 */
[----:B------:R-:W-:Y:S05]  /*8310*/  @!P0 BRA `(.L_x_176) ;  /* 0x0000000000048947 */ /* 0x000fea0003800000 */
[----:B------:R-:W-:Y:S01]  /*8320*/  BPT.TRAP 0x1 ;  /* 0x000000040000795c */ /* 0x000fe20000300000 */
.L_x_176:
[----:B------:R-:W0:Y:S01]  /*8330*/  S2R R3, SR_CgaCtaId ;  /* 0x0000000000037919 */ /* 0x000e220000008800 */
[----:B------:R-:W-:-:S04]  /*8340*/  MOV R2, 0x400 ;  /* 0x0000040000027802 */ /* 0x000fc80000000f00 */
[----:B0-----:R-:W-:Y:S02]  /*8350*/  LEA R3, R3, R2, 0x18 ;  /* 0x0000000203037211 */ /* 0x001fe400078ec0ff */
[----:B------:R-:W-:-:S03]  /*8360*/  SHF.L.U32 R2, R0, 0x1f, RZ ;  /* 0x0000001f00027819 */ /* 0x000fc600000006ff */
[----:B------:R-:W-:-:S04]  /*8370*/  VIADD R3, R3, 0x18 ;  /* 0x0000001803037836 */ /* 0x000fc80000000000 */
[C---:B------:R-:W-:Y:S02]  /*8380*/  IMAD R7, R12.reuse, 0x8, R3 ;  /* 0x000000080c077824 */ /* 0x040fe400078e0203 */
[----:B------:R-:W-:Y:S02]  /*8390*/  VIADD R12, R12, 0x1 ;  /* 0x000000010c0c7836 */ /* 0x000fe40000000000 */
[----:B------:R-:W0:Y:S03]  /*83a0*/  SYNCS.PHASECHK.TRANS64.TRYWAIT P0, [R7+URZ], R2 ;  /* 0x00000002070075a7 */ /* 0x000e26000800017f */
[----:B------:R-:W-:-:S04]  /*83b0*/  ISETP.NE.AND P1, PT, R12, 0x3, PT ;  /* 0x000000030c00780c */ /* 0x000fc80003f25270 */
[----:B------:R-:W-:Y:S02]  /*83c0*/  SEL R5, RZ, 0x1, P1 ;  /* 0x00000001ff057807 */ /* 0x000fe40000800000 */
[----:B------:R-:W-:Y:S02]  /*83d0*/  SEL R12, R12, RZ, P1 ;  /* 0x000000ff0c0c7207 */ /* 0x000fe40000800000 */
[----:B------:R-:W-:-:S03]  /*83e0*/  LOP3.LUT R5, R0, R5, RZ, 0x3c, !PT ;  /* 0x0000000500057212 */ /* 0x000fc600078e3cff */
[----:B------:R-:W-:Y:S01]  /*83f0*/  IMAD R9, R12, 0x8, R3 ;  /* 0x000000080c097824 */ /* 0x000fe200078e0203 */
[----:B------:R-:W-:Y:S01]  /*8400*/  SHF.L.U32 R4, R5, 0x1f, RZ ;  /* 0x0000001f05047819 */ /* 0x000fe200000006ff */
[----:B0-----:R-:W-:Y:S06]  /*8410*/  @!P0 BRA `(.L_x_177) ;  /* 0x0000000000bc8947 */ /* 0x001fec0003800000 */
.L_x_187:
[----:B------:R-:W1:Y:S01]  /*8420*/  SYNCS.PHASECHK.TRANS64.TRYWAIT P0, [R9+URZ], R4 ;  /* 0x00000004090075a7 */ /* 0x000e62000800017f */
[----:B------:R-:W-:-:S05]  /*8430*/  VIADD R0, R12, 0x1 ;  /* 0x000000010c007836 */ /* 0x000fca0000000000 */
[----:B------:R-:W-:-:S04]  /*8440*/  ISETP.NE.AND P1, PT, R0, 0x3, PT ;  /* 0x000000030000780c */ /* 0x000fc80003f25270 */
[----:B0-----:R-:W-:Y:S02]  /*8450*/  SEL R2, RZ, 0x1, P1 ;  /* 0x00000001ff027807 */ /* 0x001fe40000800000 */
[----:B------:R-:W-:Y:S02]  /*8460*/  SEL R0, R0, RZ, P1 ;  /* 0x000000ff00007207 */ /* 0x000fe40000800000 */
[----:B------:R-:W-:Y:S01]  /*8470*/  LOP3.LUT R2, R5, R2, RZ, 0x3c, !PT ;  /* 0x0000000205027212 */ /* 0x000fe200078e3cff */
[----:B-1----:R-:W-:Y:S06]  /*8480*/  @!P0 BRA `(.L_x_178) ;  /* 0x0000000000b48947 */ /* 0x002fec0003800000 */
.L_x_188:
[----:B------:R-:W-:Y:S01]  /*8490*/  IMAD R3, R0, 0x8, R3 ;  /* 0x0000000800037824 */ /* 0x000fe200078e0203 */
[----:B------:R-:W-:-:S07]  /*84a0*/  SHF.L.U32 R0, R2, 0x1f, RZ ;  /* 0x0000001f02007819 */ /* 0x000fce00000006ff */
.L_x_179:
[----:B-1----:R1:W2:Y:S02]  /*84b0*/  SYNCS.PHASECHK.TRANS64.TRYWAIT P0, [R3+URZ], R0 ;  /* 0x00000000030075a7 */ /* 0x0022a4000800017f */
[----:B--2---:R-:W-:Y:S05]  /*84c0*/  @!P0 NANOSLEEP.SYNCS 0x989680 ;  /* 0x009896800000895d */ /* 0x004fea0003900000 */
[----:B------:R-:W2:Y:S02]  /*84d0*/  @!P0 SYNCS.PHASECHK.TRANS64 P0, [R3+URZ], R0 ;  /* 0x00000000030085a7 */ /* 0x000ea4000800007f */
[----:B--2---:R-:W-:Y:S05]  /*84e0*/  @!P0 BRA `(.L_x_179) ;  /* 0xfffffffc00f08947 */ /* 0x004fea000383ffff */
.L_x_175:
[----:B------:R-:W-:Y:S05]  /*84f0*/  BSYNC B0 ;  /* 0x0000000000007941 */ /* 0x000fea0003800000 */
.L_x_174:
[----:B------:R-:W-:Y:S05]  /*8500*/  EXIT ;  /* 0x000000000000794d */ /* 0x000fea0003800000 */
.L_x_17:
[----:B---3--:R3:W4:Y:S02]  /*8510*/  SYNCS.PHASECHK.TRANS64.TRYWAIT P1, [R3+URZ], R0 ;  /* 0x00000000030075a7 */ /* 0x008724000802017f */
[----:B----4-:R-:W-:Y:S05]  /*8520*/  @!P1 NANOSLEEP.SYNCS 0x989680 ;  /* 0x009896800000995d */ /* 0x010fea0003900000 */
[----:B------:R-:W4:Y:S02]  /*8530*/  @!P1 SYNCS.PHASECHK.TRANS64 P1, [R3+URZ], R0 ;  /* 0x00000000030095a7 */ /* 0x000f24000802007f */
[----:B----4-:R-:W-:Y:S05]  /*8540*/  @!P1 BRA `(.L_x_17) ;  /* 0xfffffffc00f09947 */ /* 0x010fea000383ffff */
[----:B------:R-:W-:Y:S05]  /*8550*/  BRA `(.L_x_16) ;  /* 0xffffff8c00287947 */ /* 0x000fea000383ffff */
.L_x_22:
[----:B-1----:R-:W-:-:S04]  /*8560*/  IMAD.U32 R4, RZ, RZ, UR8 ;  /* 0x00000008ff047e24 */ /* 0x002fc8000f8e00ff */
[----:B------:R1:W2:Y:S03]  /*8570*/  SYNCS.PHASECHK.TRANS64.TRYWAIT P1, [R4+URZ], R3 ;  /* 0x00000003040075a7 */ /* 0x0002a6000802017f */
[----:B--2---:R-:W-:Y:S05]  /*8580*/  @!P1 NANOSLEEP.SYNCS 0x989680 ;  /* 0x009896800000995d */ /* 0x004fea0003900000 */
[----:B------:R-:W2:Y:S02]  /*8590*/  @!P1 SYNCS.PHASECHK.TRANS64 P1, [R4+URZ], R3 ;  /* 0x00000003040095a7 */ /* 0x000ea4000802007f */
[----:B--2---:R-:W-:Y:S05]  /*85a0*/  @!P1 BRA `(.L_x_22) ;  /* 0xfffffffc00ec9947 */ /* 0x004fea000383ffff */
[----:B------:R-:W-:Y:S05]  /*85b0*/  BRA `(.L_x_21) ;  /* 0xffffff9000687947 */ /* 0x000fea000383ffff */
.L_x_161:
[----:B------:R-:W-:Y:S01]  /*85c0*/  BSSY B1, `(.L_x_180) ;  /* 0x0000006000017945 */ /* 0x000fe20003800000 */
[----:B------:R-:W-:-:S07]  /*85d0*/  IMAD.MOV.U32 R15, RZ, RZ, -0x1 ;  /* 0xffffffffff0f7424 */ /* 0x000fce00078e00ff */
[----:B------:R-:W-:Y:S05]  /*85e0*/  WARPSYNC.COLLECTIVE R15, `(.L_x_181) ;  /* 0x000000000f0c7348 */ /* 0x000fea0003c00000 */
[----:B------:R-:W-:Y:S02]  /*85f0*/  ELECT P6, UR62, PT ;  /* 0x00000000003e782f */ /* 0x000fe400038c0000 */
[----:B------:R-:W-:Y:S01]  /*8600*/  MOV R14, UR62 ;  /* 0x0000003e000e7c02 */ /* 0x000fe20008000f00 */
[----:B------:R-:W-:Y:S10]  /*8610*/  ENDCOLLECTIVE ;  /* 0x000000000000791b */ /* 0x000ff40003800000 */
.L_x_181:
[----:B------:R-:W-:Y:S05]  /*8620*/  BSYNC B1 ;  /* 0x0000000000017941 */ /* 0x000fea0003800000 */
.L_x_180:
[----:B------:R-:W-:Y:S05]  /*8630*/  BRA `(.L_x_182) ;  /* 0xfffffff0006c7947 */ /* 0x000fea000383ffff */
.L_x_164:
[----:B0-----:R0:W1:Y:S02]  /*8640*/  SYNCS.PHASECHK.TRANS64.TRYWAIT P1, [R14+URZ+0x18], R7 ;  /* 0x000018070e0075a7 */ /* 0x001064000802017f */
[----:B-1----:R-:W-:Y:S05]  /*8650*/  @!P1 NANOSLEEP.SYNCS 0x989680 ;  /* 0x009896800000995d */ /* 0x002fea0003900000 */
[----:B------:R-:W1:Y:S02]  /*8660*/  @!P1 SYNCS.PHASECHK.TRANS64 P1, [R14+URZ+0x18], R7 ;  /* 0x000018070e0095a7 */ /* 0x000e64000802007f */
[----:B-1----:R-:W-:Y:S05]  /*8670*/  @!P1 BRA `(.L_x_164) ;  /* 0xfffffffc00f09947 */ /* 0x002fea000383ffff */
[----:B------:R-:W-:Y:S05]  /*8680*/  BRA `(.L_x_183) ;  /* 0xfffffff000a07947 */ /* 0x000fea000383ffff */
.L_x_173:
[----:B------:R-:W-:Y:S01]  /*8690*/  BSSY B0, `(.L_x_184) ;  /* 0x0000006000007945 */ /* 0x000fe20003800000 */
[----:B------:R-:W-:-:S07]  /*86a0*/  IMAD.MOV.U32 R15, RZ, RZ, -0x1 ;  /* 0xffffffffff0f7424 */ /* 0x000fce00078e00ff */
[----:B------:R-:W-:Y:S05]  /*86b0*/  WARPSYNC.COLLECTIVE R15, `(.L_x_185) ;  /* 0x000000000f0c7348 */ /* 0x000fea0003c00000 */
[----:B------:R-:W-:Y:S02]  /*86c0*/  ELECT P6, UR62, PT ;  /* 0x00000000003e782f */ /* 0x000fe400038c0000 */
[----:B------:R-:W-:Y:S01]  /*86d0*/  MOV R14, UR62 ;  /* 0x0000003e000e7c02 */ /* 0x000fe20008000f00 */
[----:B------:R-:W-:Y:S10]  /*86e0*/  ENDCOLLECTIVE ;  /* 0x000000000000791b */ /* 0x000ff40003800000 */
.L_x_185:
[----:B------:R-:W-:Y:S05]  /*86f0*/  BSYNC B0 ;  /* 0x0000000000007941 */ /* 0x000fea0003800000 */
.L_x_184:
[----:B------:R-:W-:Y:S05]  /*8700*/  BRA `(.L_x_186) ;  /* 0xfffffff800f07947 */ /* 0x000fea000383ffff */
.L_x_177:
[----:B0-----:R0:W1:Y:S02]  /*8710*/  SYNCS.PHASECHK.TRANS64.TRYWAIT P0, [R7+URZ], R2 ;  /* 0x00000002070075a7 */ /* 0x001064000800017f */
[----:B-1----:R-:W-:Y:S05]  /*8720*/  @!P0 NANOSLEEP.SYNCS 0x989680 ;  /* 0x009896800000895d */ /* 0x002fea0003900000 */
[----:B------:R-:W1:Y:S02]  /*8730*/  @!P0 SYNCS.PHASECHK.TRANS64 P0, [R7+URZ], R2 ;  /* 0x00000002070085a7 */ /* 0x000e64000800007f */
[----:B-1----:R-:W-:Y:S05]  /*8740*/  @!P0 BRA `(.L_x_177) ;  /* 0xfffffffc00f08947 */ /* 0x002fea000383ffff */
[----:B------:R-:W-:Y:S05]  /*8750*/  BRA `(.L_x_187) ;  /* 0xfffffffc00307947 */ /* 0x000fea000383ffff */
.L_x_178:
[----:B0-----:R0:W1:Y:S02]  /*8760*/  SYNCS.PHASECHK.TRANS64.TRYWAIT P0, [R9+URZ], R4 ;  /* 0x00000004090075a7 */ /* 0x001064000800017f */
[----:B-1----:R-:W-:Y:S05]  /*8770*/  @!P0 NANOSLEEP.SYNCS 0x989680 ;  /* 0x009896800000895d */ /* 0x002fea0003900000 */
[----:B------:R-:W1:Y:S02]  /*8780*/  @!P0 SYNCS.PHASECHK.TRANS64 P0, [R9+URZ], R4 ;  /* 0x00000004090085a7 */ /* 0x000e64000800007f */
[----:B-1----:R-:W-:Y:S05]  /*8790*/  @!P0 BRA `(.L_x_178) ;  /* 0xfffffffc00f08947 */ /* 0x002fea000383ffff */
[----:B------:R-:W-:Y:S05]  /*87a0*/  BRA `(.L_x_188) ;  /* 0xfffffffc00387947 */ /* 0x000fea000383ffff */
.L_x_189:
[----:B------:R-:W-:-:S00]  /*87b0*/  BRA `(.L_x_189) ;  /* 0xfffffffc00fc7947 */ /* 0x000fc0000383ffff */
[----:B------:R-:W-:-:S00]  /*87c0*/  NOP ;  /* 0x0000000000007918 */ /* 0x000fc00000000000 */
        /* <DEDUP_REMOVED lines=11> */
.L_x_190:


//--------------------- .nv.global.init           --------------------------
	.section	.nv.global.init,"aw",@progbits
.nv.global.init:
	.type		$str$22,@object
	.size		$str$22,($str$23 - $str$22)
$str$22:
        /*0000*/ 	.byte	0x6b, 0x5f, 0x74, 0x69, 0x6c, 0x65, 0x5f, 0x63, 0x6f, 0x75, 0x6e, 0x74, 0x20, 0x3e, 0x3d, 0x20
        /*0010*/ 	.byte	0x31, 0x00
	.type		$str$23,@object
	.size		$str$23,(__unnamed_1 - $str$23)
$str$23:
        /*0012*/ 	.byte	0x2f, 0x74, 0x6d, 0x70, 0x2f, 0x63, 0x75, 0x74, 0x6c, 0x61, 0x73, 0x73, 0x5f, 0x73, 0x77, 0x65
        /*0022*/ 	.byte	0x65, 0x70, 0x5f, 0x73, 0x72, 0x63, 0x2f, 0x69, 0x6e, 0x63, 0x6c, 0x75, 0x64, 0x65, 0x2f, 0x63
        /*0032*/ 	.byte	0x75, 0x74, 0x6c, 0x61, 0x73, 0x73, 0x2f, 0x67, 0x65, 0x6d, 0x6d, 0x2f, 0x63, 0x6f, 0x6c, 0x6c
        /*0042*/ 	.byte	0x65, 0x63, 0x74, 0x69, 0x76, 0x65, 0x2f, 0x73, 0x6d, 0x39, 0x30, 0x5f, 0x6d, 0x6d, 0x61, 0x5f
        /*0052*/ 	.byte	0x74, 0x6d, 0x61, 0x5f, 0x67, 0x6d, 0x6d, 0x61, 0x5f, 0x73, 0x73, 0x5f, 0x77, 0x61, 0x72, 0x70
        /*0062*/ 	.byte	0x73, 0x70, 0x65, 0x63, 0x69, 0x61, 0x6c, 0x69, 0x7a, 0x65, 0x64, 0x2e, 0x68, 0x70, 0x70, 0x00
	.type		__unnamed_1,@object
	.size		__unnamed_1,(.L_0 - __unnamed_1)
__unnamed_1:
        /*0072*/ 	.byte	0x76, 0x6f, 0x69, 0x64, 0x20, 0x63, 0x75, 0x74, 0x6c, 0x61, 0x73, 0x73, 0x3a, 0x3a, 0x67, 0x65
        /* <DEDUP_REMOVED lines=176> */
        /*0b82*/ 	.byte	0x65, 0x3a, 0x3a, 0x69, 0x64, 0x65, 0x6e, 0x74, 0x69, 0x74, 0x79, 0x5d, 0x00
.L_0:


//--------------------- .nv.shared._ZN7cutlass13device_kernelINS_4gemm6kernel13GemmUniversalIN4cute5tupleIJiiiiEEENS1_10collective13CollectiveMmaINS1_34MainloopSm90TmaGmmaWarpSpecializedILi3ENS5_IJNS4_1CILi1EEESB_SB_EEENS1_35KernelTmaWarpSpecializedCooperativeEEENS5_IJNSA_ILi256EEENSA_ILi64EEENSA_ILi32EEEEEENS_10tfloat32_tENS5_IJlSB_lEEESJ_SK_NS4_8TiledMMAINS4_8MMA_AtomIJNS4_4SM904GMMA29MMA_64x64x8_F32TF32TF32_SS_TNILNSO_7ScaleInE1ELSQ_1EEEEEENS4_6LayoutINS5_IJNSA_ILi2EEESB_SB_EEENS5_IJSB_NSA_ILi0EEESW_EEEEENS5_IJNS4_10UnderscoreESZ_SZ_EEEEENS4_13SM90_TMA_LOADENS4_14ComposedLayoutINS4_7SwizzleILi3ELi4ELi3EEENS4_18smem_ptr_flag_bitsILi32EEENST_INS5_IJNSA_ILi8EEESH_EEENS5_IJSH_SB_EEEEEEEvNS4_8identityES12_S1C_vS1D_EENS_8epilogue10collective6detail29Sm90TmaWarpSpecializedAdapterINS1G_15DefaultEpilogueISJ_SK_SK_NS1F_6thread17LinearCombinationISJ_Li1EffLNS1K_9ScaleType4KindE0ELNS_15FloatRoundStyleE2ESJ_EENS1_15EpilogueDefaultEEEEEvvEEEEvNT_6ParamsE --------------------------
	.section	.nv.shared._ZN7cutlass13device_kernelINS_4gemm6kernel13GemmUniversalIN4cute5tupleIJiiiiEEENS1_10collective13CollectiveMmaINS1_34MainloopSm90TmaGmmaWarpSpecializedILi3ENS5_IJNS4_1CILi1EEESB_SB_EEENS1_35KernelTmaWarpSpecializedCooperativeEEENS5_IJNSA_ILi256EEENSA_ILi64EEENSA_ILi32EEEEEENS_10tfloat32_tENS5_IJlSB_lEEESJ_SK_NS4_8TiledMMAINS4_8MMA_AtomIJNS4_4SM904GMMA29MMA_64x64x8_F32TF32TF32_SS_TNILNSO_7ScaleInE1ELSQ_1EEEEEENS4_6LayoutINS5_IJNSA_ILi2EEESB_SB_EEENS5_IJSB_NSA_ILi0EEESW_EEEEENS5_IJNS4_10UnderscoreESZ_SZ_EEEEENS4_13SM90_TMA_LOADENS4_14ComposedLayoutINS4_7SwizzleILi3ELi4ELi3EEENS4_18smem_ptr_flag_bitsILi32EEENST_INS5_IJNSA_ILi8EEESH_EEENS5_IJSH_SB_EEEEEEEvNS4_8identityES12_S1C_vS1D_EENS_8epilogue10collective6detail29Sm90TmaWarpSpecializedAdapterINS1G_15DefaultEpilogueISJ_SK_SK_NS1F_6thread17LinearCombinationISJ_Li1EffLNS1K_9ScaleType4KindE0ELNS_15FloatRoundStyleE2ESJ_EENS1_15EpilogueDefaultEEEEEvvEEEEvNT_6ParamsE,"aw",@nobits
	.sectionflags	@""
	.align	16
	.zero		1024


//--------------------- .nv.shared.reserved.0     --------------------------
	.section	.nv.shared.reserved.0,"aw",@nobits
	.weak		__nv_reservedSMEM_offset_0_alias
	.size		__nv_reservedSMEM_offset_0_alias, 0, 0
	.other		__nv_reservedSMEM_offset_0_alias,@"STO_CUDA_RESERVED_SHARED STV_DEFAULT"
__nv_reservedSMEM_offset_0_alias:
	.zero		0


//--------------------- .nv.global                --------------------------
	.section	.nv.global,"aw",@nobits
.nv.global:
	.type		_ZN39_INTERNAL_7e8e509d_4_k_cu_dfbc1af4_61784cute1_E,@object
	.size		_ZN39_INTERNAL_7e8e509d_4_k_cu_dfbc1af4_61784cute1_E,(_ZN39_INTERNAL_7e8e509d_4_k_cu_dfbc1af4_61784cuda3std3__45__cpo6cbeginE - _ZN39_INTERNAL_7e8e509d_4_k_cu_dfbc1af4_61784cute1_E)
_ZN39_INTERNAL_7e8e509d_4_k_cu_dfbc1af4_61784cute1_E:
	.zero		1
	.type		_ZN39_INTERNAL_7e8e509d_4_k_cu_dfbc1af4_61784cuda3std3__45__cpo6cbeginE,@object
	.size		_ZN39_INTERNAL_7e8e509d_4_k_cu_dfbc1af4_61784cuda3std3__45__cpo6cbeginE,(_ZN39_INTERNAL_7e8e509d_4_k_cu_dfbc1af4_61784cuda3std3__48in_placeE - _ZN39_INTERNAL_7e8e509d_4_k_cu_dfbc1af4_61784cuda3std3__45__cpo6cbeginE)
_ZN39_INTERNAL_7e8e509d_4_k_cu_dfbc1af4_61784cuda3std3__45__cpo6cbeginE:
	.zero		1
	.type		_ZN39_INTERNAL_7e8e509d_4_k_cu_dfbc1af4_61784cuda3std3__48in_placeE,@object
	.size		_ZN39_INTERNAL_7e8e509d_4_k_cu_dfbc1af4_61784cuda3std3__48in_placeE,(_ZN39_INTERNAL_7e8e509d_4_k_cu_dfbc1af4_61784cuda3std6ranges3__45__cpo9iter_moveE - _ZN39_INTERNAL_7e8e509d_4_k_cu_dfbc1af4_61784cuda3std3__48in_placeE)
_ZN39_INTERNAL_7e8e509d_4_k_cu_dfbc1af4_61784cuda3std3__48in_placeE:
	.zero		1
	.type		_ZN39_INTERNAL_7e8e509d_4_k_cu_dfbc1af4_61784cuda3std6ranges3__45__cpo9iter_moveE,@object
	.size		_ZN39_INTERNAL_7e8e509d_4_k_cu_dfbc1af4_61784cuda3std6ranges3__45__cpo9iter_moveE,(_ZN39_INTERNAL_7e8e509d_4_k_cu_dfbc1af4_61784cuda3std3__45__cpo5beginE - _ZN39_INTERNAL_7e8e509d_4_k_cu_dfbc1af4_61784cuda3std6ranges3__45__cpo9iter_moveE)
_ZN39_INTERNAL_7e8e509d_4_k_cu_dfbc1af4_61784cuda3std6ranges3__45__cpo9iter_moveE:
	.zero		1
	.type		_ZN39_INTERNAL_7e8e509d_4_k_cu_dfbc1af4_61784cuda3std3__45__cpo5beginE,@object
	.size		_ZN39_INTERNAL_7e8e509d_4_k_cu_dfbc1af4_61784cuda3std3__45__cpo5beginE,(_ZN39_INTERNAL_7e8e509d_4_k_cu_dfbc1af4_61784cuda3std3__441_GLOBAL__N__7e8e509d_4_k_cu_dfbc1af4_61786ignoreE - _ZN39_INTERNAL_7e8e509d_4_k_cu_dfbc1af4_61784cuda3std3__45__cpo5beginE)
_ZN39_INTERNAL_7e8e509d_4_k_cu_dfbc1af4_61784cuda3std3__45__cpo5beginE:
	.zero		1
	.type		_ZN39_INTERNAL_7e8e509d_4_k_cu_dfbc1af4_61784cuda3std3__441_GLOBAL__N__7e8e509d_4_k_cu_dfbc1af4_61786ignoreE,@object
	.size		_ZN39_INTERNAL_7e8e509d_4_k_cu_dfbc1af4_61784cuda3std3__441_GLOBAL__N__7e8e509d_4_k_cu_dfbc1af4_61786ignoreE,(_ZN39_INTERNAL_7e8e509d_4_k_cu_dfbc1af4_61784cute7productE - _ZN39_INTERNAL_7e8e509d_4_k_cu_dfbc1af4_61784cuda3std3__441_GLOBAL__N__7e8e509d_4_k_cu_dfbc1af4_61786ignoreE)
_ZN39_INTERNAL_7e8e509d_4_k_cu_dfbc1af4_61784cuda3std3__441_GLOBAL__N__7e8e509d_4_k_cu_dfbc1af4_61786ignoreE:
	.zero		1
	.type		_ZN39_INTERNAL_7e8e509d_4_k_cu_dfbc1af4_61784cute7productE,@object
	.size		_ZN39_INTERNAL_7e8e509d_4_k_cu_dfbc1af4_61784cute7productE,(_ZN39_INTERNAL_7e8e509d_4_k_cu_dfbc1af4_61784cuda3std3__45__cpo3endE - _ZN39_INTERNAL_7e8e509d_4_k_cu_dfbc1af4_61784cute7productE)
_ZN39_INTERNAL_7e8e509d_4_k_cu_dfbc1af4_61784cute7productE:
	.zero		1
	.type		_ZN39_INTERNAL_7e8e509d_4_k_cu_dfbc1af4_61784cuda3std3__45__cpo3endE,@object
	.size		_ZN39_INTERNAL_7e8e509d_4_k_cu_dfbc1af4_61784cuda3std3__45__cpo3endE,(_ZN39_INTERNAL_7e8e509d_4_k_cu_dfbc1af4_61784cuda3std3__419piecewise_constructE - _ZN39_INTERNAL_7e8e509d_4_k_cu_dfbc1af4_61784cuda3std3__45__cpo3endE)
_ZN39_INTERNAL_7e8e509d_4_k_cu_dfbc1af4_61784cuda3std3__45__cpo3endE:
	.zero		1
	.type		_ZN39_INTERNAL_7e8e509d_4_k_cu_dfbc1af4_61784cuda3std3__419piecewise_constructE,@object
	.size		_ZN39_INTERNAL_7e8e509d_4_k_cu_dfbc1af4_61784cuda3std3__419piecewise_constructE,(_ZN39_INTERNAL_7e8e509d_4_k_cu_dfbc1af4_61784cuda3std3__45__cpo4cendE - _ZN39_INTERNAL_7e8e509d_4_k_cu_dfbc1af4_61784cuda3std3__419piecewise_constructE)
_ZN39_INTERNAL_7e8e509d_4_k_cu_dfbc1af4_61784cuda3std3__419piecewise_constructE:
	.zero		1
	.type		_ZN39_INTERNAL_7e8e509d_4_k_cu_dfbc1af4_61784cuda3std3__45__cpo4cendE,@object
	.size		_ZN39_INTERNAL_7e8e509d_4_k_cu_dfbc1af4_61784cuda3std3__45__cpo4cendE,(_ZN39_INTERNAL_7e8e509d_4_k_cu_dfbc1af4_61784cuda3std6ranges3__45__cpo4swapE - _ZN39_INTERNAL_7e8e509d_4_k_cu_dfbc1af4_61784cuda3std3__45__cpo4cendE)
_ZN39_INTERNAL_7e8e509d_4_k_cu_dfbc1af4_61784cuda3std3__45__cpo4cendE:
	.zero		1
	.type		_ZN39_INTERNAL_7e8e509d_4_k_cu_dfbc1af4_61784cuda3std6ranges3__45__cpo4swapE,@object
	.size		_ZN39_INTERNAL_7e8e509d_4_k_cu_dfbc1af4_61784cuda3std6ranges3__45__cpo4swapE,(.L_8 - _ZN39_INTERNAL_7e8e509d_4_k_cu_dfbc1af4_61784cuda3std6ranges3__45__cpo4swapE)
_ZN39_INTERNAL_7e8e509d_4_k_cu_dfbc1af4_61784cuda3std6ranges3__45__cpo4swapE:
	.zero		1
.L_8:


//--------------------- .nv.constant0._ZN7cutlass13device_kernelINS_4gemm6kernel13GemmUniversalIN4cute5tupleIJiiiiEEENS1_10collective13CollectiveMmaINS1_34MainloopSm90TmaGmmaWarpSpecializedILi3ENS5_IJNS4_1CILi1EEESB_SB_EEENS1_35KernelTmaWarpSpecializedCooperativeEEENS5_IJNSA_ILi256EEENSA_ILi64EEENSA_ILi32EEEEEENS_10tfloat32_tENS5_IJlSB_lEEESJ_SK_NS4_8TiledMMAINS4_8MMA_AtomIJNS4_4SM904GMMA29MMA_64x64x8_F32TF32TF32_SS_TNILNSO_7ScaleInE1ELSQ_1EEEEEENS4_6LayoutINS5_IJNSA_ILi2EEESB_SB_EEENS5_IJSB_NSA_ILi0EEESW_EEEEENS5_IJNS4_10UnderscoreESZ_SZ_EEEEENS4_13SM90_TMA_LOADENS4_14ComposedLayoutINS4_7SwizzleILi3ELi4ELi3EEENS4_18smem_ptr_flag_bitsILi32EEENST_INS5_IJNSA_ILi8EEESH_EEENS5_IJSH_SB_EEEEEEEvNS4_8identityES12_S1C_vS1D_EENS_8epilogue10collective6detail29Sm90TmaWarpSpecializedAdapterINS1G_15DefaultEpilogueISJ_SK_SK_NS1F_6thread17LinearCombinationISJ_Li1EffLNS1K_9ScaleType4KindE0ELNS_15FloatRoundStyleE2ESJ_EENS1_15EpilogueDefaultEEEEEvvEEEEvNT_6ParamsE --------------------------
	.section	.nv.constant0._ZN7cutlass13device_kernelINS_4gemm6kernel13GemmUniversalIN4cute5tupleIJiiiiEEENS1_10collective13CollectiveMmaINS1_34MainloopSm90TmaGmmaWarpSpecializedILi3ENS5_IJNS4_1CILi1EEESB_SB_EEENS1_35KernelTmaWarpSpecializedCooperativeEEENS5_IJNSA_ILi256EEENSA_ILi64EEENSA_ILi32EEEEEENS_10tfloat32_tENS5_IJlSB_lEEESJ_SK_NS4_8TiledMMAINS4_8MMA_AtomIJNS4_4SM904GMMA29MMA_64x64x8_F32TF32TF32_SS_TNILNSO_7ScaleInE1ELSQ_1EEEEEENS4_6LayoutINS5_IJNSA_ILi2EEESB_SB_EEENS5_IJSB_NSA_ILi0EEESW_EEEEENS5_IJNS4_10UnderscoreESZ_SZ_EEEEENS4_13SM90_TMA_LOADENS4_14ComposedLayoutINS4_7SwizzleILi3ELi4ELi3EEENS4_18smem_ptr_flag_bitsILi32EEENST_INS5_IJNSA_ILi8EEESH_EEENS5_IJSH_SB_EEEEEEEvNS4_8identityES12_S1C_vS1D_EENS_8epilogue10collective6detail29Sm90TmaWarpSpecializedAdapterINS1G_15DefaultEpilogueISJ_SK_SK_NS1F_6thread17LinearCombinationISJ_Li1EffLNS1K_9ScaleType4KindE0ELNS_15FloatRoundStyleE2ESJ_EENS1_15EpilogueDefaultEEEEEvvEEEEvNT_6ParamsE,"a",@progbits
	.sectionflags	@""
	.align	4
.nv.constant0._ZN7cutlass13device_kernelINS_4gemm6kernel13GemmUniversalIN4cute5tupleIJiiiiEEENS1_10collective13CollectiveMmaINS1_34MainloopSm90TmaGmmaWarpSpecializedILi3ENS5_IJNS4_1CILi1EEESB_SB_EEENS1_35KernelTmaWarpSpecializedCooperativeEEENS5_IJNSA_ILi256EEENSA_ILi64EEENSA_ILi32EEEEEENS_10tfloat32_tENS5_IJlSB_lEEESJ_SK_NS4_8TiledMMAINS4_8MMA_AtomIJNS4_4SM904GMMA29MMA_64x64x8_F32TF32TF32_SS_TNILNSO_7ScaleInE1ELSQ_1EEEEEENS4_6LayoutINS5_IJNSA_ILi2EEESB_SB_EEENS5_IJSB_NSA_ILi0EEESW_EEEEENS5_IJNS4_10UnderscoreESZ_SZ_EEEEENS4_13SM90_TMA_LOADENS4_14ComposedLayoutINS4_7SwizzleILi3ELi4ELi3EEENS4_18smem_ptr_flag_bitsILi32EEENST_INS5_IJNSA_ILi8EEESH_EEENS5_IJSH_SB_EEEEEEEvNS4_8identityES12_S1C_vS1D_EENS_8epilogue10collective6detail29Sm90TmaWarpSpecializedAdapterINS1G_15DefaultEpilogueISJ_SK_SK_NS1F_6thread17LinearCombinationISJ_Li1EffLNS1K_9ScaleType4KindE0ELNS_15FloatRoundStyleE2ESJ_EENS1_15EpilogueDefaultEEEEEvvEEEEvNT_6ParamsE:
	.zero		1664


//--------------------- SYMBOLS --------------------------

	.type		.nv.reservedSmem.offset0,@object
	.size		.nv.reservedSmem.offset0,0x4
	.type		__assertfail,@function
